// auto-generated by cutlass_sweep.gemm — config: {"arch": "sm_100", "cluster_m": 1, "cluster_n": 1, "dtype": "bf16", "dtype_b": "bf16", "layout": "nt", "stages": 0, "tile_k": 32, "tile_m": 128, "tile_n": 64}
#include "cutlass/cutlass.h"
#include "cutlass/gemm/collective/collective_builder.hpp"
#include "cutlass/gemm/device/gemm_universal_adapter.h"
#include "cutlass/gemm/kernel/gemm_universal.hpp"
#include "cutlass/epilogue/collective/collective_builder.hpp"

using ElemA = cutlass::bfloat16_t;
using ElemB = cutlass::bfloat16_t;
using ElemCD = cutlass::bfloat16_t;
using Acc  = float;
using TileShape    = cute::Shape<cute::_128, cute::_64, cute::_32>;
using ClusterShape = cute::Shape<cute::_1, cute::_1, cute::_1>;

using CollectiveEpilogue = typename cutlass::epilogue::collective::CollectiveBuilder<
    cutlass::arch::Sm100, cutlass::arch::OpClassTensorOp,
    TileShape, ClusterShape,
    cutlass::epilogue::collective::EpilogueTileAuto,
    Acc, Acc,
    ElemCD, cutlass::layout::RowMajor, 128 / cutlass::sizeof_bits<ElemCD>::value,
    ElemCD, cutlass::layout::RowMajor, 128 / cutlass::sizeof_bits<ElemCD>::value,
    cutlass::epilogue::collective::EpilogueScheduleAuto
  >::CollectiveOp;

using CollectiveMainloop = typename cutlass::gemm::collective::CollectiveBuilder<
    cutlass::arch::Sm100, cutlass::arch::OpClassTensorOp,
    ElemA, cutlass::layout::RowMajor, 128 / cutlass::sizeof_bits<ElemA>::value,
    ElemB, cutlass::layout::ColumnMajor, 128 / cutlass::sizeof_bits<ElemB>::value,
    Acc,
    TileShape, ClusterShape,
    cutlass::gemm::collective::StageCountAutoCarveout<static_cast<int>(sizeof(typename CollectiveEpilogue::SharedStorage))>,
    cutlass::gemm::collective::KernelScheduleAuto
  >::CollectiveOp;

using GemmKernel = cutlass::gemm::kernel::GemmUniversal<
    cute::Shape<int,int,int,int>,
    CollectiveMainloop,
    CollectiveEpilogue
>;
using Gemm = cutlass::gemm::device::GemmUniversalAdapter<GemmKernel>;

// Force the device kernel symbol into the cubin without needing a host main.
auto* _anchor = &cutlass::device_kernel<GemmKernel>;


// ===== COMPILED SASS (sm_100a) =====

	.target	sm_100a

	.elftype	@"ET_EXEC"


//--------------------- .note.nv.tkinfo           --------------------------
	.section	.note.nv.tkinfo,"",@"SHT_NOTE"
	.sectionflags	@"SHF_NOTE_NV_TKINFO"
	.tkinfo
        /*0018*/ 	.word	0x00000002
        /*0030*/ 	.string	""
        /*0030*/ 	.string	"ptxas"
        /*0030*/ 	.string	"Cuda compilation tools, release 13.0, V13.0.88"
        /*0030*/ 	.string	"Build cuda_13.0.r13.0/compiler.36424714_0"
        /*0030*/ 	.string	"-arch sm_100a -m 64 "



//--------------------- .note.nv.cuinfo           --------------------------
	.section	.note.nv.cuinfo,"",@"SHT_NOTE"
	.sectionflags	@"SHF_NOTE_NV_CUINFO"
        /*0018*/ 	.short	0x0002
        /*001a*/ 	.short	0x0064
        /*001c*/ 	.short	0x0082
	.zero		2


//--------------------- .nv.info                  --------------------------
	.section	.nv.info,"",@"SHT_CUDA_INFO"
	.align	4


	//----- nvinfo : EIATTR_REGCOUNT
	.align		4
        /*0000*/ 	.byte	0x04, 0x2f
        /*0002*/ 	.short	(.L_19 - .L_18)
	.align		4
.L_18:
        /*0004*/ 	.word	index@(_ZN7cutlass13device_kernelINS_4gemm6kernel13GemmUniversalIN4cute5tupleIJiiiiEEENS1_10collective13CollectiveMmaINS1_35MainloopSm100TmaUmmaWarpSpecializedILi16ELi2ELi4ENS5_IJNS4_1CILi1EEESB_SB_EEEEENS5_IJNSA_ILi128EEENSA_ILi64EEENSA_ILi32EEEEEENS_10bfloat16_tENS5_IJlSB_lEEESI_SJ_NS4_8TiledMMAINS4_8MMA_AtomIJNS4_20SM100_MMA_F16BF16_SSISI_SI_fLi128ELi64ELNS4_4UMMA5MajorE0ELSO_0ELNSN_7ScaleInE0ELSP_0EEEEEENS4_6LayoutISC_NS5_IJNSA_ILi0EEEST_ST_EEEEENS5_IJNS4_10UnderscoreESW_SW_EEEEENS4_13SM90_TMA_LOADENS4_14ComposedLayoutINS4_7SwizzleILi2ELi4ELi3EEENS4_18smem_ptr_flag_bitsILi16EEENSS_INS5_IJNSA_ILi8EEESG_EEENS5_IJSG_SB_EEEEEEEvNS4_8identityESZ_S19_vS1A_EENS_8epilogue10collective18CollectiveEpilogueINS1C_23Sm100TmaWarpSpecializedILi3ELi2ELi32ELb1ELb0EEEJSH_NS5_IJNSS_ISE_SB_EENSS_ISG_SB_EEEEESI_SJ_SI_SJ_NS1C_6fusion15FusionCallbacksIS1G_NS1K_17LinearCombinationISI_fSI_fLNS_15FloatRoundStyleE2EEESH_S1J_JEEENS4_5SM1004TMEM4LOAD26SM100_TMEM_LOAD_32dp32b32xESZ_S19_NS4_39AutoVectorizingCopyWithAssumedAlignmentILi128EEENS4_14SM90_TMA_STOREES19_S1V_S1V_EEEvvEEEEvNT_6ParamsE)
        /*0008*/ 	.word	0x0000006f


	//----- nvinfo : EIATTR_FRAME_SIZE
	.align		4
.L_19:
        /*000c*/ 	.byte	0x04, 0x11
        /*000e*/ 	.short	(.L_21 - .L_20)
	.align		4
.L_20:
        /*0010*/ 	.word	index@($__internal_2_$__cuda_sm10x_tcgen05_guardrail_trap_unallocated_columns_being_dealloced)
        /*0014*/ 	.word	0x00000000


	//----- nvinfo : EIATTR_FRAME_SIZE
	.align		4
.L_21:
        /*0018*/ 	.byte	0x04, 0x11
        /*001a*/ 	.short	(.L_23 - .L_22)
	.align		4
.L_22:
        /*001c*/ 	.word	index@($__internal_1_$__cuda_sm10x_tcgen05_guardrail_trap_phase_invalid_during_alloc)
        /*0020*/ 	.word	0x00000000


	//----- nvinfo : EIATTR_FRAME_SIZE
	.align		4
.L_23:
        /*0024*/ 	.byte	0x04, 0x11
        /*0026*/ 	.short	(.L_25 - .L_24)
	.align		4
.L_24:
        /*0028*/ 	.word	index@($__internal_0_$__cuda_sm10x_tcgen05_guardrail_trap_col_being_dealloced_not_returned_by_alloc)
        /*002c*/ 	.word	0x00000000


	//----- nvinfo : EIATTR_FRAME_SIZE
	.align		4
.L_25:
        /*0030*/ 	.byte	0x04, 0x11
        /*0032*/ 	.short	(.L_27 - .L_26)
	.align		4
.L_26:
        /*0034*/ 	.word	index@(_ZN7cutlass13device_kernelINS_4gemm6kernel13GemmUniversalIN4cute5tupleIJiiiiEEENS1_10collective13CollectiveMmaINS1_35MainloopSm100TmaUmmaWarpSpecializedILi16ELi2ELi4ENS5_IJNS4_1CILi1EEESB_SB_EEEEENS5_IJNSA_ILi128EEENSA_ILi64EEENSA_ILi32EEEEEENS_10bfloat16_tENS5_IJlSB_lEEESI_SJ_NS4_8TiledMMAINS4_8MMA_AtomIJNS4_20SM100_MMA_F16BF16_SSISI_SI_fLi128ELi64ELNS4_4UMMA5MajorE0ELSO_0ELNSN_7ScaleInE0ELSP_0EEEEEENS4_6LayoutISC_NS5_IJNSA_ILi0EEEST_ST_EEEEENS5_IJNS4_10UnderscoreESW_SW_EEEEENS4_13SM90_TMA_LOADENS4_14ComposedLayoutINS4_7SwizzleILi2ELi4ELi3EEENS4_18smem_ptr_flag_bitsILi16EEENSS_INS5_IJNSA_ILi8EEESG_EEENS5_IJSG_SB_EEEEEEEvNS4_8identityESZ_S19_vS1A_EENS_8epilogue10collective18CollectiveEpilogueINS1C_23Sm100TmaWarpSpecializedILi3ELi2ELi32ELb1ELb0EEEJSH_NS5_IJNSS_ISE_SB_EENSS_ISG_SB_EEEEESI_SJ_SI_SJ_NS1C_6fusion15FusionCallbacksIS1G_NS1K_17LinearCombinationISI_fSI_fLNS_15FloatRoundStyleE2EEESH_S1J_JEEENS4_5SM1004TMEM4LOAD26SM100_TMEM_LOAD_32dp32b32xESZ_S19_NS4_39AutoVectorizingCopyWithAssumedAlignmentILi128EEENS4_14SM90_TMA_STOREES19_S1V_S1V_EEEvvEEEEvNT_6ParamsE)
        /*0038*/ 	.word	0x00000000


	//----- nvinfo : EIATTR_MIN_STACK_SIZE
	.align		4
.L_27:
        /*003c*/ 	.byte	0x04, 0x12
        /*003e*/ 	.short	(.L_29 - .L_28)
	.align		4
.L_28:
        /*0040*/ 	.word	index@(_ZN7cutlass13device_kernelINS_4gemm6kernel13GemmUniversalIN4cute5tupleIJiiiiEEENS1_10collective13CollectiveMmaINS1_35MainloopSm100TmaUmmaWarpSpecializedILi16ELi2ELi4ENS5_IJNS4_1CILi1EEESB_SB_EEEEENS5_IJNSA_ILi128EEENSA_ILi64EEENSA_ILi32EEEEEENS_10bfloat16_tENS5_IJlSB_lEEESI_SJ_NS4_8TiledMMAINS4_8MMA_AtomIJNS4_20SM100_MMA_F16BF16_SSISI_SI_fLi128ELi64ELNS4_4UMMA5MajorE0ELSO_0ELNSN_7ScaleInE0ELSP_0EEEEEENS4_6LayoutISC_NS5_IJNSA_ILi0EEEST_ST_EEEEENS5_IJNS4_10UnderscoreESW_SW_EEEEENS4_13SM90_TMA_LOADENS4_14ComposedLayoutINS4_7SwizzleILi2ELi4ELi3EEENS4_18smem_ptr_flag_bitsILi16EEENSS_INS5_IJNSA_ILi8EEESG_EEENS5_IJSG_SB_EEEEEEEvNS4_8identityESZ_S19_vS1A_EENS_8epilogue10collective18CollectiveEpilogueINS1C_23Sm100TmaWarpSpecializedILi3ELi2ELi32ELb1ELb0EEEJSH_NS5_IJNSS_ISE_SB_EENSS_ISG_SB_EEEEESI_SJ_SI_SJ_NS1C_6fusion15FusionCallbacksIS1G_NS1K_17LinearCombinationISI_fSI_fLNS_15FloatRoundStyleE2EEESH_S1J_JEEENS4_5SM1004TMEM4LOAD26SM100_TMEM_LOAD_32dp32b32xESZ_S19_NS4_39AutoVectorizingCopyWithAssumedAlignmentILi128EEENS4_14SM90_TMA_STOREES19_S1V_S1V_EEEvvEEEEvNT_6ParamsE)
        /*0044*/ 	.word	0x00000000
.L_29:


//--------------------- .nv.compat                --------------------------
	.section	.nv.compat,"",@"SHT_CUDA_COMPAT_INFO"
	.align	4
        /*0000*/ 	.byte	0x02, 0x09, 0x01, 0x00, 0x02, 0x02, 0x02, 0x00, 0x02, 0x05, 0x05, 0x00, 0x03, 0x07, 0x01, 0x01
        /*0010*/ 	.byte	0x02, 0x03, 0x01, 0x00, 0x02, 0x06, 0x01, 0x00, 0x04, 0x0b, 0x08, 0x00, 0x09, 0x00, 0x00, 0x00
        /*0020*/ 	.byte	0x00, 0x00, 0x00, 0x00


//--------------------- .nv.info._ZN7cutlass13device_kernelINS_4gemm6kernel13GemmUniversalIN4cute5tupleIJiiiiEEENS1_10collective13CollectiveMmaINS1_35MainloopSm100TmaUmmaWarpSpecializedILi16ELi2ELi4ENS5_IJNS4_1CILi1EEESB_SB_EEEEENS5_IJNSA_ILi128EEENSA_ILi64EEENSA_ILi32EEEEEENS_10bfloat16_tENS5_IJlSB_lEEESI_SJ_NS4_8TiledMMAINS4_8MMA_AtomIJNS4_20SM100_MMA_F16BF16_SSISI_SI_fLi128ELi64ELNS4_4UMMA5MajorE0ELSO_0ELNSN_7ScaleInE0ELSP_0EEEEEENS4_6LayoutISC_NS5_IJNSA_ILi0EEEST_ST_EEEEENS5_IJNS4_10UnderscoreESW_SW_EEEEENS4_13SM90_TMA_LOADENS4_14ComposedLayoutINS4_7SwizzleILi2ELi4ELi3EEENS4_18smem_ptr_flag_bitsILi16EEENSS_INS5_IJNSA_ILi8EEESG_EEENS5_IJSG_SB_EEEEEEEvNS4_8identityESZ_S19_vS1A_EENS_8epilogue10collective18CollectiveEpilogueINS1C_23Sm100TmaWarpSpecializedILi3ELi2ELi32ELb1ELb0EEEJSH_NS5_IJNSS_ISE_SB_EENSS_ISG_SB_EEEEESI_SJ_SI_SJ_NS1C_6fusion15FusionCallbacksIS1G_NS1K_17LinearCombinationISI_fSI_fLNS_15FloatRoundStyleE2EEESH_S1J_JEEENS4_5SM1004TMEM4LOAD26SM100_TMEM_LOAD_32dp32b32xESZ_S19_NS4_39AutoVectorizingCopyWithAssumedAlignmentILi128EEENS4_14SM90_TMA_STOREES19_S1V_S1V_EEEvvEEEEvNT_6ParamsE --------------------------
	.section	.nv.info._ZN7cutlass13device_kernelINS_4gemm6kernel13GemmUniversalIN4cute5tupleIJiiiiEEENS1_10collective13CollectiveMmaINS1_35MainloopSm100TmaUmmaWarpSpecializedILi16ELi2ELi4ENS5_IJNS4_1CILi1EEESB_SB_EEEEENS5_IJNSA_ILi128EEENSA_ILi64EEENSA_ILi32EEEEEENS_10bfloat16_tENS5_IJlSB_lEEESI_SJ_NS4_8TiledMMAINS4_8MMA_AtomIJNS4_20SM100_MMA_F16BF16_SSISI_SI_fLi128ELi64ELNS4_4UMMA5MajorE0ELSO_0ELNSN_7ScaleInE0ELSP_0EEEEEENS4_6LayoutISC_NS5_IJNSA_ILi0EEEST_ST_EEEEENS5_IJNS4_10UnderscoreESW_SW_EEEEENS4_13SM90_TMA_LOADENS4_14ComposedLayoutINS4_7SwizzleILi2ELi4ELi3EEENS4_18smem_ptr_flag_bitsILi16EEENSS_INS5_IJNSA_ILi8EEESG_EEENS5_IJSG_SB_EEEEEEEvNS4_8identityESZ_S19_vS1A_EENS_8epilogue10collective18CollectiveEpilogueINS1C_23Sm100TmaWarpSpecializedILi3ELi2ELi32ELb1ELb0EEEJSH_NS5_IJNSS_ISE_SB_EENSS_ISG_SB_EEEEESI_SJ_SI_SJ_NS1C_6fusion15FusionCallbacksIS1G_NS1K_17LinearCombinationISI_fSI_fLNS_15FloatRoundStyleE2EEESH_S1J_JEEENS4_5SM1004TMEM4LOAD26SM100_TMEM_LOAD_32dp32b32xESZ_S19_NS4_39AutoVectorizingCopyWithAssumedAlignmentILi128EEENS4_14SM90_TMA_STOREES19_S1V_S1V_EEEvvEEEEvNT_6ParamsE,"",@"SHT_CUDA_INFO"
	.sectionflags	@""
	.align	4


	//----- nvinfo : EIATTR_CUDA_API_VERSION
	.align		4
        /*0000*/ 	.byte	0x04, 0x37
        /*0002*/ 	.short	(.L_31 - .L_30)
.L_30:
        /*0004*/ 	.word	0x00000082


	//----- nvinfo : EIATTR_KPARAM_INFO
	.align		4
.L_31:
        /*0008*/ 	.byte	0x04, 0x17
        /*000a*/ 	.short	(.L_33 - .L_32)
.L_32:
        /*000c*/ 	.word	0x00000000
        /*0010*/ 	.short	0x0000
        /*0012*/ 	.short	0x0000
        /*0014*/ 	.byte	0x00, 0xf0, 0x01, 0x20


	//----- nvinfo : EIATTR_AT_ENTRY_FRAGMENTS
	.align		4
.L_33:
        /*0018*/ 	.byte	0x04, 0x4f
        /*001a*/ 	.short	(.L_35 - .L_34)


	//   ....[0]....
.L_34:
        /*001c*/ 	.word	0x00000006


	//----- nvinfo : EIATTR_RESERVED_SMEM_USED
	.align		4
.L_35:
        /*0020*/ 	.byte	0x01, 0x41
	.zero		2


	//----- nvinfo : EIATTR_SPARSE_MMA_MASK
	.align		4
        /*0024*/ 	.byte	0x03, 0x50
        /*0026*/ 	.short	0x0000


	//----- nvinfo : EIATTR_TCGEN05_1CTA_USED
	.align		4
        /*0028*/ 	.byte	0x01, 0x51
	.zero		2


	//----- nvinfo : EIATTR_MAXREG_COUNT
	.align		4
        /*002c*/ 	.byte	0x03, 0x1b
        /*002e*/ 	.short	0x00ff


	//----- nvinfo : EIATTR_NUM_BARRIERS
	.align		4
        /*0030*/ 	.byte	0x02, 0x4c
        /*0032*/ 	.byte	0x07
	.zero		1


	//----- nvinfo : EIATTR_EXTERNS
	.align		4
        /*0034*/ 	.byte	0x04, 0x0f
        /*0036*/ 	.short	(.L_37 - .L_36)


	//   ....[0]....
	.align		4
.L_36:
        /*0038*/ 	.word	index@(__assertfail)


	//----- nvinfo : EIATTR_MERCURY_ISA_VERSION
	.align		4
.L_37:
        /*003c*/ 	.byte	0x03, 0x5f
        /*003e*/ 	.short	0x0101


	//----- nvinfo : EIATTR_INT_WARP_WIDE_INSTR_OFFSETS
	.align		4
        /*0040*/ 	.byte	0x04, 0x31
        /*0042*/ 	.short	(.L_39 - .L_38)


	//   ....[0]....
.L_38:
        /*0044*/ 	.word	0x00001f70


	//   ....[1]....
        /*0048*/ 	.word	0x00003f90


	//   ....[2]....
        /*004c*/ 	.word	0x00003fc0


	//   ....[3]....
        /*0050*/ 	.word	0x00004010


	//   ....[4]....
        /*0054*/ 	.word	0x00004900


	//   ....[5]....
        /*0058*/ 	.word	0x00004920


	//   ....[6]....
        /*005c*/ 	.word	0x00004bf0


	//   ....[7]....
        /*0060*/ 	.word	0x00004d20


	//----- nvinfo : EIATTR_COOP_GROUP_MASK_REGIDS
	.align		4
.L_39:
        /*0064*/ 	.byte	0x04, 0x29
        /*0066*/ 	.short	(.L_41 - .L_40)


	//   ....[0]....
.L_40:
        /*0068*/ 	.word	0xffffffff


	//   ....[1]....
        /*006c*/ 	.word	0xffffffff


	//   ....[2]....
        /*0070*/ 	.word	0xffffffff


	//   ....[3]....
        /*0074*/ 	.word	0xffffffff


	//   ....[4]....
        /*0078*/ 	.word	0xffffffff


	//   ....[5]....
        /*007c*/ 	.word	0xffffffff


	//   ....[6]....
        /*0080*/ 	.word	0xffffffff


	//   ....[7]....
        /*0084*/ 	.word	0xffffffff


	//   ....[8]....
        /*0088*/ 	.word	0xffffffff


	//   ....[9]....
        /*008c*/ 	.word	0xffffffff


	//   ....[10]....
        /*0090*/ 	.word	0xffffffff


	//   ....[11]....
        /*0094*/ 	.word	0xffffffff


	//   ....[12]....
        /*0098*/ 	.word	0xffffffff


	//----- nvinfo : EIATTR_COOP_GROUP_INSTR_OFFSETS
	.align		4
.L_41:
        /*009c*/ 	.byte	0x04, 0x28
        /*009e*/ 	.short	(.L_43 - .L_42)


	//   ....[0]....
.L_42:
        /*00a0*/ 	.word	0x00000090


	//   ....[1]....
        /*00a4*/ 	.word	0x000004d0


	//   ....[2]....
        /*00a8*/ 	.word	0x000007f0


	//   ....[3]....
        /*00ac*/ 	.word	0x00000970


	//   ....[4]....
        /*00b0*/ 	.word	0x00000a70


	//   ....[5]....
        /*00b4*/ 	.word	0x00000be0


	//   ....[6]....
        /*00b8*/ 	.word	0x00000d80


	//   ....[7]....
        /*00bc*/ 	.word	0x00001e50


	//   ....[8]....
        /*00c0*/ 	.word	0x000032f0


	//   ....[9]....
        /*00c4*/ 	.word	0x00003500


	//   ....[10]....
        /*00c8*/ 	.word	0x00003530


	//   ....[11]....
        /*00cc*/ 	.word	0x00003e80


	//   ....[12]....
        /*00d0*/ 	.word	0x000040b0


	//----- nvinfo : EIATTR_VRC_CTA_INIT_COUNT
	.align		4
.L_43:
        /*00d4*/ 	.byte	0x02, 0x4a
        /*00d6*/ 	.byte	0x80
	.zero		1


	//----- nvinfo : EIATTR_SYSCALL_OFFSETS
	.align		4
        /*00d8*/ 	.byte	0x04, 0x46
        /*00da*/ 	.short	(.L_45 - .L_44)


	//   ....[0]....
.L_44:
        /*00dc*/ 	.word	0x000058d0


	//   ....[1]....
        /*00e0*/ 	.word	0x000059c0


	//   ....[2]....
        /*00e4*/ 	.word	0x00006200


	//   ....[3]....
        /*00e8*/ 	.word	0x00006eb0


	//----- nvinfo : EIATTR_MBARRIER_INSTR_OFFSETS
	.align		4
.L_45:
        /*00ec*/ 	.byte	0x04, 0x39
        /*00ee*/ 	.short	(.L_47 - .L_46)


	//   ....[0]....
.L_46:
        /*00f0*/ 	.word	0x000005d0
        /*00f4*/ 	.word	0x000000ff
        /*00f8*/ 	.word	0x00000000
        /*00fc*/ 	.short	0x0100
        /*00fe*/ 	.byte	0x05
	.zero		1


	//   ....[1]....
        /*0100*/ 	.word	0x000005e0
        /*0104*/ 	.word	0x000000ff
        /*0108*/ 	.word	0x00000080
        /*010c*/ 	.short	0x0100
        /*010e*/ 	.byte	0x05
	.zero		1


	//   ....[2]....
        /*0110*/ 	.word	0x000005f0
        /*0114*/ 	.word	0x000000ff
        /*0118*/ 	.word	0x00000008
        /*011c*/ 	.short	0x0100
        /*011e*/ 	.byte	0x05
	.zero		1


	//   ....[3]....
        /*0120*/ 	.word	0x00000600
        /*0124*/ 	.word	0x000000ff
        /*0128*/ 	.word	0x00000088
        /*012c*/ 	.short	0x0100
        /*012e*/ 	.byte	0x05
	.zero		1


	//   ....[4]....
        /*0130*/ 	.word	0x00000610
        /*0134*/ 	.word	0x000000ff
        /*0138*/ 	.word	0x00000010
        /*013c*/ 	.short	0x0100
        /*013e*/ 	.byte	0x05
	.zero		1


	//   ....[5]....
        /*0140*/ 	.word	0x00000620
        /*0144*/ 	.word	0x000000ff
        /*0148*/ 	.word	0x00000090
        /*014c*/ 	.short	0x0100
        /*014e*/ 	.byte	0x05
	.zero		1


	//   ....[6]....
        /*0150*/ 	.word	0x00000630
        /*0154*/ 	.word	0x000000ff
        /*0158*/ 	.word	0x00000018
        /*015c*/ 	.short	0x0100
        /*015e*/ 	.byte	0x05
	.zero		1


	//   ....[7]....
        /*0160*/ 	.word	0x00000640
        /*0164*/ 	.word	0x000000ff
        /*0168*/ 	.word	0x00000098
        /*016c*/ 	.short	0x0100
        /*016e*/ 	.byte	0x05
	.zero		1


	//   ....[8]....
        /*0170*/ 	.word	0x00000650
        /*0174*/ 	.word	0x000000ff
        /*0178*/ 	.word	0x00000020
        /*017c*/ 	.short	0x0100
        /*017e*/ 	.byte	0x05
	.zero		1


	//   ....[9]....
        /*0180*/ 	.word	0x00000660
        /*0184*/ 	.word	0x000000ff
        /*0188*/ 	.word	0x000000a0
        /*018c*/ 	.short	0x0100
        /*018e*/ 	.byte	0x05
	.zero		1


	//   ....[10]....
        /*0190*/ 	.word	0x00000670
        /*0194*/ 	.word	0x000000ff
        /*0198*/ 	.word	0x00000028
        /*019c*/ 	.short	0x0100
        /*019e*/ 	.byte	0x05
	.zero		1


	//   ....[11]....
        /*01a0*/ 	.word	0x00000680
        /*01a4*/ 	.word	0x000000ff
        /*01a8*/ 	.word	0x000000a8
        /*01ac*/ 	.short	0x0100
        /*01ae*/ 	.byte	0x05
	.zero		1


	//   ....[12]....
        /*01b0*/ 	.word	0x00000690
        /*01b4*/ 	.word	0x000000ff
        /*01b8*/ 	.word	0x00000030
        /*01bc*/ 	.short	0x0100
        /*01be*/ 	.byte	0x05
	.zero		1


	//   ....[13]....
        /*01c0*/ 	.word	0x000006a0
        /*01c4*/ 	.word	0x000000ff
        /*01c8*/ 	.word	0x000000b0
        /*01cc*/ 	.short	0x0100
        /*01ce*/ 	.byte	0x05
	.zero		1


	//   ....[14]....
        /*01d0*/ 	.word	0x000006b0
        /*01d4*/ 	.word	0x000000ff
        /*01d8*/ 	.word	0x00000038
        /*01dc*/ 	.short	0x0100
        /*01de*/ 	.byte	0x05
	.zero		1


	//   ....[15]....
        /*01e0*/ 	.word	0x000006c0
        /*01e4*/ 	.word	0x000000ff
        /*01e8*/ 	.word	0x000000b8
        /*01ec*/ 	.short	0x0100
        /*01ee*/ 	.byte	0x05
	.zero		1


	//   ....[16]....
        /*01f0*/ 	.word	0x000006d0
        /*01f4*/ 	.word	0x000000ff
        /*01f8*/ 	.word	0x00000040
        /*01fc*/ 	.short	0x0100
        /*01fe*/ 	.byte	0x05
	.zero		1


	//   ....[17]....
        /*0200*/ 	.word	0x000006e0
        /*0204*/ 	.word	0x000000ff
        /*0208*/ 	.word	0x000000c0
        /*020c*/ 	.short	0x0100
        /*020e*/ 	.byte	0x05
	.zero		1


	//   ....[18]....
        /*0210*/ 	.word	0x000006f0
        /*0214*/ 	.word	0x000000ff
        /*0218*/ 	.word	0x00000048
        /*021c*/ 	.short	0x0100
        /*021e*/ 	.byte	0x05
	.zero		1


	//   ....[19]....
        /*0220*/ 	.word	0x00000700
        /*0224*/ 	.word	0x000000ff
        /*0228*/ 	.word	0x000000c8
        /*022c*/ 	.short	0x0100
        /*022e*/ 	.byte	0x05
	.zero		1


	//   ....[20]....
        /*0230*/ 	.word	0x00000710
        /*0234*/ 	.word	0x000000ff
        /*0238*/ 	.word	0x00000050
        /*023c*/ 	.short	0x0100
        /*023e*/ 	.byte	0x05
	.zero		1


	//   ....[21]....
        /*0240*/ 	.word	0x00000720
        /*0244*/ 	.word	0x000000ff
        /*0248*/ 	.word	0x000000d0
        /*024c*/ 	.short	0x0100
        /*024e*/ 	.byte	0x05
	.zero		1


	//   ....[22]....
        /*0250*/ 	.word	0x00000730
        /*0254*/ 	.word	0x000000ff
        /*0258*/ 	.word	0x00000058
        /*025c*/ 	.short	0x0100
        /*025e*/ 	.byte	0x05
	.zero		1


	//   ....[23]....
        /*0260*/ 	.word	0x00000740
        /*0264*/ 	.word	0x000000ff
        /*0268*/ 	.word	0x000000d8
        /*026c*/ 	.short	0x0100
        /*026e*/ 	.byte	0x05
	.zero		1


	//   ....[24]....
        /*0270*/ 	.word	0x00000750
        /*0274*/ 	.word	0x000000ff
        /*0278*/ 	.word	0x00000060
        /*027c*/ 	.short	0x0100
        /*027e*/ 	.byte	0x05
	.zero		1


	//   ....[25]....
        /*0280*/ 	.word	0x00000760
        /*0284*/ 	.word	0x000000ff
        /*0288*/ 	.word	0x000000e0
        /*028c*/ 	.short	0x0100
        /*028e*/ 	.byte	0x05
	.zero		1


	//   ....[26]....
        /*0290*/ 	.word	0x00000770
        /*0294*/ 	.word	0x000000ff
        /*0298*/ 	.word	0x00000068
        /*029c*/ 	.short	0x0100
        /*029e*/ 	.byte	0x05
	.zero		1


	//   ....[27]....
        /*02a0*/ 	.word	0x00000780
        /*02a4*/ 	.word	0x000000ff
        /*02a8*/ 	.word	0x000000e8
        /*02ac*/ 	.short	0x0100
        /*02ae*/ 	.byte	0x05
	.zero		1


	//   ....[28]....
        /*02b0*/ 	.word	0x00000790
        /*02b4*/ 	.word	0x000000ff
        /*02b8*/ 	.word	0x00000070
        /*02bc*/ 	.short	0x0100
        /*02be*/ 	.byte	0x05
	.zero		1


	//   ....[29]....
        /*02c0*/ 	.word	0x000007a0
        /*02c4*/ 	.word	0x000000ff
        /*02c8*/ 	.word	0x000000f0
        /*02cc*/ 	.short	0x0100
        /*02ce*/ 	.byte	0x05
	.zero		1


	//   ....[30]....
        /*02d0*/ 	.word	0x000007b0
        /*02d4*/ 	.word	0x000000ff
        /*02d8*/ 	.word	0x00000078
        /*02dc*/ 	.short	0x0100
        /*02de*/ 	.byte	0x05
	.zero		1


	//   ....[31]....
        /*02e0*/ 	.word	0x000007c0
        /*02e4*/ 	.word	0x000000ff
        /*02e8*/ 	.word	0x000000f8
        /*02ec*/ 	.short	0x0100
        /*02ee*/ 	.byte	0x05
	.zero		1


	//   ....[32]....
        /*02f0*/ 	.word	0x00000900
        /*02f4*/ 	.word	0x000000ff
        /*02f8*/ 	.word	0x00000100
        /*02fc*/ 	.short	0x0100
        /*02fe*/ 	.byte	0x07
	.zero		1


	//   ....[33]....
        /*0300*/ 	.word	0x00000910
        /*0304*/ 	.word	0x000000ff
        /*0308*/ 	.word	0x00000118
        /*030c*/ 	.short	0x0100
        /*030e*/ 	.byte	0x07
	.zero		1


	//   ....[34]....
        /*0310*/ 	.word	0x00000920
        /*0314*/ 	.word	0x000000ff
        /*0318*/ 	.word	0x00000108
        /*031c*/ 	.short	0x0100
        /*031e*/ 	.byte	0x07
	.zero		1


	//   ....[35]....
        /*0320*/ 	.word	0x00000930
        /*0324*/ 	.word	0x000000ff
        /*0328*/ 	.word	0x00000120
        /*032c*/ 	.short	0x0100
        /*032e*/ 	.byte	0x07
	.zero		1


	//   ....[36]....
        /*0330*/ 	.word	0x00000940
        /*0334*/ 	.word	0x000000ff
        /*0338*/ 	.word	0x00000110
        /*033c*/ 	.short	0x0100
        /*033e*/ 	.byte	0x07
	.zero		1


	//   ....[37]....
        /*0340*/ 	.word	0x00000950
        /*0344*/ 	.word	0x000000ff
        /*0348*/ 	.word	0x00000128
        /*034c*/ 	.short	0x0100
        /*034e*/ 	.byte	0x07
	.zero		1


	//   ....[38]....
        /*0350*/ 	.word	0x00000a40
        /*0354*/ 	.word	0x000000ff
        /*0358*/ 	.word	0x00000130
        /*035c*/ 	.short	0x0100
        /*035e*/ 	.byte	0x05
	.zero		1


	//   ....[39]....
        /*0360*/ 	.word	0x00000a50
        /*0364*/ 	.word	0x000000ff
        /*0368*/ 	.word	0x00000138
        /*036c*/ 	.short	0x0100
        /*036e*/ 	.byte	0x05
	.zero		1


	//   ....[40]....
        /*0370*/ 	.word	0x00000b90
        /*0374*/ 	.word	0x000000ff
        /*0378*/ 	.word	0x00000140
        /*037c*/ 	.short	0x0100
        /*037e*/ 	.byte	0x05
	.zero		1


	//   ....[41]....
        /*0380*/ 	.word	0x00000ba0
        /*0384*/ 	.word	0x000000ff
        /*0388*/ 	.word	0x00000150
        /*038c*/ 	.short	0x0100
        /*038e*/ 	.byte	0x05
	.zero		1


	//   ....[42]....
        /*0390*/ 	.word	0x00000bb0
        /*0394*/ 	.word	0x000000ff
        /*0398*/ 	.word	0x00000148
        /*039c*/ 	.short	0x0100
        /*039e*/ 	.byte	0x05
	.zero		1


	//   ....[43]....
        /*03a0*/ 	.word	0x00000bc0
        /*03a4*/ 	.word	0x000000ff
        /*03a8*/ 	.word	0x00000158
        /*03ac*/ 	.short	0x0100
        /*03ae*/ 	.byte	0x05
	.zero		1


	//   ....[44]....
        /*03b0*/ 	.word	0x00000cf0
        /*03b4*/ 	.word	0x000000ff
        /*03b8*/ 	.word	0x00000160
        /*03bc*/ 	.short	0x0100
        /*03be*/ 	.byte	0x07
	.zero		1


	//   ....[45]....
        /*03c0*/ 	.word	0x00000d00
        /*03c4*/ 	.word	0x000000ff
        /*03c8*/ 	.word	0x00000180
        /*03cc*/ 	.short	0x0100
        /*03ce*/ 	.byte	0x07
	.zero		1


	//   ....[46]....
        /*03d0*/ 	.word	0x00000d10
        /*03d4*/ 	.word	0x000000ff
        /*03d8*/ 	.word	0x00000168
        /*03dc*/ 	.short	0x0100
        /*03de*/ 	.byte	0x07
	.zero		1


	//   ....[47]....
        /*03e0*/ 	.word	0x00000d20
        /*03e4*/ 	.word	0x000000ff
        /*03e8*/ 	.word	0x00000188
        /*03ec*/ 	.short	0x0100
        /*03ee*/ 	.byte	0x07
	.zero		1


	//   ....[48]....
        /*03f0*/ 	.word	0x00000d30
        /*03f4*/ 	.word	0x000000ff
        /*03f8*/ 	.word	0x00000170
        /*03fc*/ 	.short	0x0100
        /*03fe*/ 	.byte	0x07
	.zero		1


	//   ....[49]....
        /*0400*/ 	.word	0x00000d40
        /*0404*/ 	.word	0x000000ff
        /*0408*/ 	.word	0x00000190
        /*040c*/ 	.short	0x0100
        /*040e*/ 	.byte	0x07
	.zero		1


	//   ....[50]....
        /*0410*/ 	.word	0x00000d50
        /*0414*/ 	.word	0x000000ff
        /*0418*/ 	.word	0x00000178
        /*041c*/ 	.short	0x0100
        /*041e*/ 	.byte	0x07
	.zero		1


	//   ....[51]....
        /*0420*/ 	.word	0x00000d60
        /*0424*/ 	.word	0x000000ff
        /*0428*/ 	.word	0x00000198
        /*042c*/ 	.short	0x0100
        /*042e*/ 	.byte	0x07
	.zero		1


	//   ....[52]....
        /*0430*/ 	.word	0x00000e50
        /*0434*/ 	.word	0x000000ff
        /*0438*/ 	.word	0x000001a0
        /*043c*/ 	.short	0x0100
        /*043e*/ 	.byte	0x05
	.zero		1


	//   ....[53]....
        /*0440*/ 	.word	0x00000e60
        /*0444*/ 	.word	0x000000ff
        /*0448*/ 	.word	0x000001b0
        /*044c*/ 	.short	0x0100
        /*044e*/ 	.byte	0x05
	.zero		1


	//   ....[54]....
        /*0450*/ 	.word	0x00000e70
        /*0454*/ 	.word	0x000000ff
        /*0458*/ 	.word	0x000001a8
        /*045c*/ 	.short	0x0100
        /*045e*/ 	.byte	0x05
	.zero		1


	//   ....[55]....
        /*0460*/ 	.word	0x00000e80
        /*0464*/ 	.word	0x000000ff
        /*0468*/ 	.word	0x000001b8
        /*046c*/ 	.short	0x0100
        /*046e*/ 	.byte	0x05
	.zero		1


	//   ....[56]....
        /*0470*/ 	.word	0x00001750
        /*0474*/ 	.word	0x00000002
        /*0478*/ 	.word	0x000001b0
        /*047c*/ 	.short	0x010a
        /*047e*/ 	.byte	0xff
	.zero		1


	//   ....[57]....
        /*0480*/ 	.word	0x00001780
        /*0484*/ 	.word	0x00000002
        /*0488*/ 	.word	0x000001a0
        /*048c*/ 	.short	0x0101
        /*048e*/ 	.byte	0xff
	.zero		1


	//   ....[58]....
        /*0490*/ 	.word	0x00001850
        /*0494*/ 	.word	0x000000ff
        /*0498*/ 	.word	0x00000080
        /*049c*/ 	.short	0x010a
        /*049e*/ 	.byte	0x08
	.zero		1


	//   ....[59]....
        /*04a0*/ 	.word	0x000018f0
        /*04a4*/ 	.word	0x000000ff
        /*04a8*/ 	.word	0x00000080
        /*04ac*/ 	.short	0x010a
        /*04ae*/ 	.byte	0x21
	.zero		1


	//   ....[60]....
        /*04b0*/ 	.word	0x00001a40
        /*04b4*/ 	.word	0x000000ff
        /*04b8*/ 	.word	0x00000080
        /*04bc*/ 	.short	0x010a
        /*04be*/ 	.byte	0x08
	.zero		1


	//   ....[61]....
        /*04c0*/ 	.word	0x00001b50
        /*04c4*/ 	.word	0x000000ff
        /*04c8*/ 	.word	0x00000138
        /*04cc*/ 	.short	0x0101
        /*04ce*/ 	.byte	0x04
	.zero		1


	//   ....[62]....
        /*04d0*/ 	.word	0x00001b70
        /*04d4*/ 	.word	0x000000ff
        /*04d8*/ 	.word	0x00000080
        /*04dc*/ 	.short	0x010a
        /*04de*/ 	.byte	0x08
	.zero		1


	//   ....[63]....
        /*04e0*/ 	.word	0x00001bf0
        /*04e4*/ 	.word	0x000000ff
        /*04e8*/ 	.word	0x00000080
        /*04ec*/ 	.short	0x010a
        /*04ee*/ 	.byte	0x11
	.zero		1


	//   ....[64]....
        /*04f0*/ 	.word	0x00001d40
        /*04f4*/ 	.word	0x000000ff
        /*04f8*/ 	.word	0x00000080
        /*04fc*/ 	.short	0x010a
        /*04fe*/ 	.byte	0x08
	.zero		1


	//   ....[65]....
        /*0500*/ 	.word	0x00001e80
        /*0504*/ 	.word	0x00000002
        /*0508*/ 	.word	0x00000140
        /*050c*/ 	.short	0x010a
        /*050e*/ 	.byte	0xff
	.zero		1


	//   ....[66]....
        /*0510*/ 	.word	0x00001f40
        /*0514*/ 	.word	0x00000002
        /*0518*/ 	.word	0x00000000
        /*051c*/ 	.short	0x0101
        /*051e*/ 	.byte	0xff
	.zero		1


	//   ....[67]....
        /*0520*/ 	.word	0x000024a0
        /*0524*/ 	.word	0x000000ff
        /*0528*/ 	.word	0x00000000
        /*052c*/ 	.short	0x010a
        /*052e*/ 	.byte	0x05
	.zero		1


	//   ....[68]....
        /*0530*/ 	.word	0x00002530
        /*0534*/ 	.word	0x000000ff
        /*0538*/ 	.word	0x00000000
        /*053c*/ 	.short	0x010a
        /*053e*/ 	.byte	0x05
	.zero		1


	//   ....[69]....
        /*0540*/ 	.word	0x000025c0
        /*0544*/ 	.word	0x000000ff
        /*0548*/ 	.word	0x00000000
        /*054c*/ 	.short	0x010a
        /*054e*/ 	.byte	0x05
	.zero		1


	//   ....[70]....
        /*0550*/ 	.word	0x00002650
        /*0554*/ 	.word	0x000000ff
        /*0558*/ 	.word	0x00000000
        /*055c*/ 	.short	0x010a
        /*055e*/ 	.byte	0x05
	.zero		1


	//   ....[71]....
        /*0560*/ 	.word	0x000026e0
        /*0564*/ 	.word	0x000000ff
        /*0568*/ 	.word	0x00000000
        /*056c*/ 	.short	0x010a
        /*056e*/ 	.byte	0x05
	.zero		1


	//   ....[72]....
        /*0570*/ 	.word	0x00002770
        /*0574*/ 	.word	0x000000ff
        /*0578*/ 	.word	0x00000000
        /*057c*/ 	.short	0x010a
        /*057e*/ 	.byte	0x05
	.zero		1


	//   ....[73]....
        /*0580*/ 	.word	0x00002800
        /*0584*/ 	.word	0x000000ff
        /*0588*/ 	.word	0x00000000
        /*058c*/ 	.short	0x010a
        /*058e*/ 	.byte	0x05
	.zero		1


	//   ....[74]....
        /*0590*/ 	.word	0x00002890
        /*0594*/ 	.word	0x000000ff
        /*0598*/ 	.word	0x00000000
        /*059c*/ 	.short	0x010a
        /*059e*/ 	.byte	0x05
	.zero		1


	//   ....[75]....
        /*05a0*/ 	.word	0x00002920
        /*05a4*/ 	.word	0x000000ff
        /*05a8*/ 	.word	0x00000000
        /*05ac*/ 	.short	0x010a
        /*05ae*/ 	.byte	0x05
	.zero		1


	//   ....[76]....
        /*05b0*/ 	.word	0x000029b0
        /*05b4*/ 	.word	0x000000ff
        /*05b8*/ 	.word	0x00000000
        /*05bc*/ 	.short	0x010a
        /*05be*/ 	.byte	0x05
	.zero		1


	//   ....[77]....
        /*05c0*/ 	.word	0x00002a40
        /*05c4*/ 	.word	0x000000ff
        /*05c8*/ 	.word	0x00000000
        /*05cc*/ 	.short	0x010a
        /*05ce*/ 	.byte	0x05
	.zero		1


	//   ....[78]....
        /*05d0*/ 	.word	0x00002ad0
        /*05d4*/ 	.word	0x000000ff
        /*05d8*/ 	.word	0x00000000
        /*05dc*/ 	.short	0x010a
        /*05de*/ 	.byte	0x05
	.zero		1


	//   ....[79]....
        /*05e0*/ 	.word	0x00002b60
        /*05e4*/ 	.word	0x000000ff
        /*05e8*/ 	.word	0x00000000
        /*05ec*/ 	.short	0x010a
        /*05ee*/ 	.byte	0x05
	.zero		1


	//   ....[80]....
        /*05f0*/ 	.word	0x00002bf0
        /*05f4*/ 	.word	0x000000ff
        /*05f8*/ 	.word	0x00000000
        /*05fc*/ 	.short	0x010a
        /*05fe*/ 	.byte	0x05
	.zero		1


	//   ....[81]....
        /*0600*/ 	.word	0x00002c80
        /*0604*/ 	.word	0x000000ff
        /*0608*/ 	.word	0x00000000
        /*060c*/ 	.short	0x010a
        /*060e*/ 	.byte	0x05
	.zero		1


	//   ....[82]....
        /*0610*/ 	.word	0x00002d20
        /*0614*/ 	.word	0x00000000
        /*0618*/ 	.word	0x00000000
        /*061c*/ 	.short	0x010a
        /*061e*/ 	.byte	0xff
	.zero		1


	//   ....[83]....
        /*0620*/ 	.word	0x00002e40
        /*0624*/ 	.word	0x00000000
        /*0628*/ 	.word	0x000001a0
        /*062c*/ 	.short	0x010a
        /*062e*/ 	.byte	0xff
	.zero		1


	//   ....[84]....
        /*0630*/ 	.word	0x00002eb0
        /*0634*/ 	.word	0x00000000
        /*0638*/ 	.word	0x00000000
        /*063c*/ 	.short	0x0101
        /*063e*/ 	.byte	0xff
	.zero		1


	//   ....[85]....
        /*0640*/ 	.word	0x00002ed0
        /*0644*/ 	.word	0x000000ff
        /*0648*/ 	.word	0x00000150
        /*064c*/ 	.short	0x010a
        /*064e*/ 	.byte	0x05
	.zero		1


	//   ....[86]....
        /*0650*/ 	.word	0x00002ff0
        /*0654*/ 	.word	0x00000000
        /*0658*/ 	.word	0x00000140
        /*065c*/ 	.short	0x010a
        /*065e*/ 	.byte	0xff
	.zero		1


	//   ....[87]....
        /*0660*/ 	.word	0x000030f0
        /*0664*/ 	.word	0x00000000
        /*0668*/ 	.word	0x00000000
        /*066c*/ 	.short	0x0101
        /*066e*/ 	.byte	0xff
	.zero		1


	//   ....[88]....
        /*0670*/ 	.word	0x00003180
        /*0674*/ 	.word	0x000000ff
        /*0678*/ 	.word	0x00000150
        /*067c*/ 	.short	0x0106
        /*067e*/ 	.byte	0x05
	.zero		1


	//   ....[89]....
        /*0680*/ 	.word	0x000031a0
        /*0684*/ 	.word	0x000000ff
        /*0688*/ 	.word	0x00000150
        /*068c*/ 	.short	0x010a
        /*068e*/ 	.byte	0x05
	.zero		1


	//   ....[90]....
        /*0690*/ 	.word	0x00003230
        /*0694*/ 	.word	0x000000ff
        /*0698*/ 	.word	0x00000150
        /*069c*/ 	.short	0x0106
        /*069e*/ 	.byte	0x04
	.zero		1


	//   ....[91]....
        /*06a0*/ 	.word	0x00003270
        /*06a4*/ 	.word	0x00000000
        /*06a8*/ 	.word	0x00000150
        /*06ac*/ 	.short	0x010a
        /*06ae*/ 	.byte	0xff
	.zero		1


	//   ....[92]....
        /*06b0*/ 	.word	0x00003770
        /*06b4*/ 	.word	0x00000000
        /*06b8*/ 	.word	0x00000140
        /*06bc*/ 	.short	0x010a
        /*06be*/ 	.byte	0xff
	.zero		1


	//   ....[93]....
        /*06c0*/ 	.word	0x00003880
        /*06c4*/ 	.word	0x00000003
        /*06c8*/ 	.word	0x00000000
        /*06cc*/ 	.short	0x0101
        /*06ce*/ 	.byte	0xff
	.zero		1


	//   ....[94]....
        /*06d0*/ 	.word	0x00003890
        /*06d4*/ 	.word	0x000000ff
        /*06d8*/ 	.word	0x00000000
        /*06dc*/ 	.short	0x010a
        /*06de*/ 	.byte	0x04
	.zero		1


	//   ....[95]....
        /*06e0*/ 	.word	0x000038b0
        /*06e4*/ 	.word	0x000000ff
        /*06e8*/ 	.word	0x00000180
        /*06ec*/ 	.short	0x010a
        /*06ee*/ 	.byte	0x08
	.zero		1


	//   ....[96]....
        /*06f0*/ 	.word	0x00003980
        /*06f4*/ 	.word	0x000000ff
        /*06f8*/ 	.word	0x00000000
        /*06fc*/ 	.short	0x010a
        /*06fe*/ 	.byte	0x07
	.zero		1


	//   ....[97]....
        /*0700*/ 	.word	0x00003ac0
        /*0704*/ 	.word	0x000000ff
        /*0708*/ 	.word	0x00000000
        /*070c*/ 	.short	0x010a
        /*070e*/ 	.byte	0x04
	.zero		1


	//   ....[98]....
        /*0710*/ 	.word	0x00003cb0
        /*0714*/ 	.word	0x000000ff
        /*0718*/ 	.word	0x00000000
        /*071c*/ 	.short	0x010a
        /*071e*/ 	.byte	0x05
	.zero		1


	//   ....[99]....
        /*0720*/ 	.word	0x00003d40
        /*0724*/ 	.word	0x000000ff
        /*0728*/ 	.word	0x00000000
        /*072c*/ 	.short	0x010a
        /*072e*/ 	.byte	0x05
	.zero		1


	//   ....[100]....
        /*0730*/ 	.word	0x00003dd0
        /*0734*/ 	.word	0x000000ff
        /*0738*/ 	.word	0x00000000
        /*073c*/ 	.short	0x010a
        /*073e*/ 	.byte	0x05
	.zero		1


	//   ....[101]....
        /*0740*/ 	.word	0x00003e60
        /*0744*/ 	.word	0x000000ff
        /*0748*/ 	.word	0x00000000
        /*074c*/ 	.short	0x010a
        /*074e*/ 	.byte	0x07
	.zero		1


	//   ....[102]....
        /*0750*/ 	.word	0x000042a0
        /*0754*/ 	.word	0x00000000
        /*0758*/ 	.word	0x00000140
        /*075c*/ 	.short	0x010a
        /*075e*/ 	.byte	0xff
	.zero		1


	//   ....[103]....
        /*0760*/ 	.word	0x00004360
        /*0764*/ 	.word	0x00000000
        /*0768*/ 	.word	0x00000000
        /*076c*/ 	.short	0x0101
        /*076e*/ 	.byte	0xff
	.zero		1


	//   ....[104]....
        /*0770*/ 	.word	0x00004680
        /*0774*/ 	.word	0x000000ff
        /*0778*/ 	.word	0x00000138
        /*077c*/ 	.short	0x010a
        /*077e*/ 	.byte	0x07
	.zero		1


	//   ....[105]....
        /*0780*/ 	.word	0x000048a0
        /*0784*/ 	.word	0x000000ff
        /*0788*/ 	.word	0x00000118
        /*078c*/ 	.short	0x010a
        /*078e*/ 	.byte	0x0f
	.zero		1


	//   ....[106]....
        /*0790*/ 	.word	0x00004aa0
        /*0794*/ 	.word	0x000000ff
        /*0798*/ 	.word	0x00000100
        /*079c*/ 	.short	0x010b
        /*079e*/ 	.byte	0x0f
	.zero		1


	//   ....[107]....
        /*07a0*/ 	.word	0x00004af0
        /*07a4*/ 	.word	0x000000ff
        /*07a8*/ 	.word	0x00000000
        /*07ac*/ 	.short	0x0101
        /*07ae*/ 	.byte	0x10
	.zero		1


	//   ....[108]....
        /*07b0*/ 	.word	0x00004b30
        /*07b4*/ 	.word	0x000000ff
        /*07b8*/ 	.word	0x00000118
        /*07bc*/ 	.short	0x010a
        /*07be*/ 	.byte	0x0d
	.zero		1


	//   ....[109]....
        /*07c0*/ 	.word	0x00004d70
        /*07c4*/ 	.word	0x000000ff
        /*07c8*/ 	.word	0x00000100
        /*07cc*/ 	.short	0x010b
        /*07ce*/ 	.byte	0x0d
	.zero		1


	//   ....[110]....
        /*07d0*/ 	.word	0x00004de0
        /*07d4*/ 	.word	0x000000ff
        /*07d8*/ 	.word	0x00000000
        /*07dc*/ 	.short	0x0101
        /*07de*/ 	.byte	0x0f
	.zero		1


	//   ....[111]....
        /*07e0*/ 	.word	0x00004e30
        /*07e4*/ 	.word	0x000000ff
        /*07e8*/ 	.word	0x00000000
        /*07ec*/ 	.short	0x010a
        /*07ee*/ 	.byte	0x04
	.zero		1


	//   ....[112]....
        /*07f0*/ 	.word	0x00004ec0
        /*07f4*/ 	.word	0x000000ff
        /*07f8*/ 	.word	0x00000000
        /*07fc*/ 	.short	0x010a
        /*07fe*/ 	.byte	0x04
	.zero		1


	//   ....[113]....
        /*0800*/ 	.word	0x00004f60
        /*0804*/ 	.word	0x00000000
        /*0808*/ 	.word	0x00000000
        /*080c*/ 	.short	0x010a
        /*080e*/ 	.byte	0xff
	.zero		1


	//   ....[114]....
        /*0810*/ 	.word	0x000052a0
        /*0814*/ 	.word	0x00000000
        /*0818*/ 	.word	0x00000140
        /*081c*/ 	.short	0x010a
        /*081e*/ 	.byte	0xff
	.zero		1


	//   ....[115]....
        /*0820*/ 	.word	0x000053b0
        /*0824*/ 	.word	0x00000000
        /*0828*/ 	.word	0x00000000
        /*082c*/ 	.short	0x0101
        /*082e*/ 	.byte	0xff
	.zero		1


	//   ....[116]....
        /*0830*/ 	.word	0x00005e50
        /*0834*/ 	.word	0x00000000
        /*0838*/ 	.word	0x00000100
        /*083c*/ 	.short	0x010a
        /*083e*/ 	.byte	0xff
	.zero		1


	//   ....[117]....
        /*0840*/ 	.word	0x00005ec0
        /*0844*/ 	.word	0x00000049
        /*0848*/ 	.word	0x00000160
        /*084c*/ 	.short	0x010a
        /*084e*/ 	.byte	0xff
	.zero		1


	//   ....[118]....
        /*0850*/ 	.word	0x00005fb0
        /*0854*/ 	.word	0x00000000
        /*0858*/ 	.word	0x00000100
        /*085c*/ 	.short	0x010a
        /*085e*/ 	.byte	0xff
	.zero		1


	//   ....[119]....
        /*0860*/ 	.word	0x000060e0
        /*0864*/ 	.word	0x00000049
        /*0868*/ 	.word	0x00000160
        /*086c*/ 	.short	0x010a
        /*086e*/ 	.byte	0xff
	.zero		1


	//   ....[120]....
        /*0870*/ 	.word	0x00006bf0
        /*0874*/ 	.word	0x00000000
        /*0878*/ 	.word	0x00000000
        /*087c*/ 	.short	0x0101
        /*087e*/ 	.byte	0xff
	.zero		1


	//   ....[121]....
        /*0880*/ 	.word	0x00006c00
        /*0884*/ 	.word	0x00000002
        /*0888*/ 	.word	0x00000100
        /*088c*/ 	.short	0x010a
        /*088e*/ 	.byte	0xff
	.zero		1


	//   ....[122]....
        /*0890*/ 	.word	0x00006cd0
        /*0894*/ 	.word	0x00000002
        /*0898*/ 	.word	0x00000100
        /*089c*/ 	.short	0x010a
        /*089e*/ 	.byte	0xff
	.zero		1


	//   ....[123]....
        /*08a0*/ 	.word	0x00007040
        /*08a4*/ 	.word	0x000000ff
        /*08a8*/ 	.word	0x00000000
        /*08ac*/ 	.short	0x0101
        /*08ae*/ 	.byte	0x05
	.zero		1


	//   ....[124]....
        /*08b0*/ 	.word	0x00007970
        /*08b4*/ 	.word	0x00000000
        /*08b8*/ 	.word	0x00000000
        /*08bc*/ 	.short	0x0101
        /*08be*/ 	.byte	0xff
	.zero		1


	//   ....[125]....
        /*08c0*/ 	.word	0x00007be0
        /*08c4*/ 	.word	0x000000ff
        /*08c8*/ 	.word	0x00000000
        /*08cc*/ 	.short	0x0101
        /*08ce*/ 	.byte	0x04
	.zero		1


	//   ....[126]....
        /*08d0*/ 	.word	0x00007c00
        /*08d4*/ 	.word	0x00000002
        /*08d8*/ 	.word	0x000001b0
        /*08dc*/ 	.short	0x010a
        /*08de*/ 	.byte	0xff
	.zero		1


	//   ....[127]....
        /*08e0*/ 	.word	0x00007c60
        /*08e4*/ 	.word	0x00000002
        /*08e8*/ 	.word	0x00000080
        /*08ec*/ 	.short	0x010a
        /*08ee*/ 	.byte	0xff
	.zero		1


	//   ....[128]....
        /*08f0*/ 	.word	0x00007cc0
        /*08f4*/ 	.word	0x00000002
        /*08f8*/ 	.word	0x00000080
        /*08fc*/ 	.short	0x010a
        /*08fe*/ 	.byte	0xff
	.zero		1


	//   ....[129]....
        /*0900*/ 	.word	0x00007d10
        /*0904*/ 	.word	0x00000002
        /*0908*/ 	.word	0x00000140
        /*090c*/ 	.short	0x010a
        /*090e*/ 	.byte	0xff
	.zero		1


	//   ....[130]....
        /*0910*/ 	.word	0x00007d70
        /*0914*/ 	.word	0x00000000
        /*0918*/ 	.word	0x00000000
        /*091c*/ 	.short	0x010a
        /*091e*/ 	.byte	0xff
	.zero		1


	//   ....[131]....
        /*0920*/ 	.word	0x00007dd0
        /*0924*/ 	.word	0x00000000
        /*0928*/ 	.word	0x00000000
        /*092c*/ 	.short	0x010a
        /*092e*/ 	.byte	0xff
	.zero		1


	//   ....[132]....
        /*0930*/ 	.word	0x00007e30
        /*0934*/ 	.word	0x00000000
        /*0938*/ 	.word	0x00000000
        /*093c*/ 	.short	0x010a
        /*093e*/ 	.byte	0xff
	.zero		1


	//   ....[133]....
        /*0940*/ 	.word	0x00007e90
        /*0944*/ 	.word	0x00000000
        /*0948*/ 	.word	0x00000000
        /*094c*/ 	.short	0x010a
        /*094e*/ 	.byte	0xff
	.zero		1


	//   ....[134]....
        /*0950*/ 	.word	0x00007ef0
        /*0954*/ 	.word	0x00000000
        /*0958*/ 	.word	0x00000000
        /*095c*/ 	.short	0x010a
        /*095e*/ 	.byte	0xff
	.zero		1


	//   ....[135]....
        /*0960*/ 	.word	0x00007f50
        /*0964*/ 	.word	0x00000000
        /*0968*/ 	.word	0x00000000
        /*096c*/ 	.short	0x010a
        /*096e*/ 	.byte	0xff
	.zero		1


	//   ....[136]....
        /*0970*/ 	.word	0x00007fb0
        /*0974*/ 	.word	0x00000000
        /*0978*/ 	.word	0x00000000
        /*097c*/ 	.short	0x010a
        /*097e*/ 	.byte	0xff
	.zero		1


	//   ....[137]....
        /*0980*/ 	.word	0x00008010
        /*0984*/ 	.word	0x00000000
        /*0988*/ 	.word	0x00000000
        /*098c*/ 	.short	0x010a
        /*098e*/ 	.byte	0xff
	.zero		1


	//   ....[138]....
        /*0990*/ 	.word	0x00008070
        /*0994*/ 	.word	0x00000000
        /*0998*/ 	.word	0x00000000
        /*099c*/ 	.short	0x010a
        /*099e*/ 	.byte	0xff
	.zero		1


	//   ....[139]....
        /*09a0*/ 	.word	0x000080d0
        /*09a4*/ 	.word	0x00000000
        /*09a8*/ 	.word	0x00000000
        /*09ac*/ 	.short	0x010a
        /*09ae*/ 	.byte	0xff
	.zero		1


	//   ....[140]....
        /*09b0*/ 	.word	0x00008130
        /*09b4*/ 	.word	0x00000000
        /*09b8*/ 	.word	0x00000000
        /*09bc*/ 	.short	0x010a
        /*09be*/ 	.byte	0xff
	.zero		1


	//   ....[141]....
        /*09c0*/ 	.word	0x00008190
        /*09c4*/ 	.word	0x00000000
        /*09c8*/ 	.word	0x00000000
        /*09cc*/ 	.short	0x010a
        /*09ce*/ 	.byte	0xff
	.zero		1


	//   ....[142]....
        /*09d0*/ 	.word	0x000081f0
        /*09d4*/ 	.word	0x00000000
        /*09d8*/ 	.word	0x00000000
        /*09dc*/ 	.short	0x010a
        /*09de*/ 	.byte	0xff
	.zero		1


	//   ....[143]....
        /*09e0*/ 	.word	0x00008250
        /*09e4*/ 	.word	0x00000000
        /*09e8*/ 	.word	0x00000000
        /*09ec*/ 	.short	0x010a
        /*09ee*/ 	.byte	0xff
	.zero		1


	//   ....[144]....
        /*09f0*/ 	.word	0x000082b0
        /*09f4*/ 	.word	0x00000000
        /*09f8*/ 	.word	0x00000000
        /*09fc*/ 	.short	0x010a
        /*09fe*/ 	.byte	0xff
	.zero		1


	//   ....[145]....
        /*0a00*/ 	.word	0x00008300
        /*0a04*/ 	.word	0x00000000
        /*0a08*/ 	.word	0x000001a0
        /*0a0c*/ 	.short	0x010a
        /*0a0e*/ 	.byte	0xff
	.zero		1


	//   ....[146]....
        /*0a10*/ 	.word	0x00008360
        /*0a14*/ 	.word	0x00000000
        /*0a18*/ 	.word	0x00000150
        /*0a1c*/ 	.short	0x010a
        /*0a1e*/ 	.byte	0xff
	.zero		1


	//   ....[147]....
        /*0a20*/ 	.word	0x000083b0
        /*0a24*/ 	.word	0x00000000
        /*0a28*/ 	.word	0x00000140
        /*0a2c*/ 	.short	0x010a
        /*0a2e*/ 	.byte	0xff
	.zero		1


	//   ....[148]....
        /*0a30*/ 	.word	0x00008410
        /*0a34*/ 	.word	0x00000000
        /*0a38*/ 	.word	0x00000150
        /*0a3c*/ 	.short	0x010a
        /*0a3e*/ 	.byte	0xff
	.zero		1


	//   ....[149]....
        /*0a40*/ 	.word	0x00008460
        /*0a44*/ 	.word	0x00000000
        /*0a48*/ 	.word	0x00000140
        /*0a4c*/ 	.short	0x010a
        /*0a4e*/ 	.byte	0xff
	.zero		1


	//   ....[150]....
        /*0a50*/ 	.word	0x000084c0
        /*0a54*/ 	.word	0x00000002
        /*0a58*/ 	.word	0x00000180
        /*0a5c*/ 	.short	0x010a
        /*0a5e*/ 	.byte	0xff
	.zero		1


	//   ....[151]....
        /*0a60*/ 	.word	0x00008520
        /*0a64*/ 	.word	0x00000000
        /*0a68*/ 	.word	0x00000000
        /*0a6c*/ 	.short	0x010a
        /*0a6e*/ 	.byte	0xff
	.zero		1


	//   ....[152]....
        /*0a70*/ 	.word	0x00008580
        /*0a74*/ 	.word	0x00000000
        /*0a78*/ 	.word	0x00000000
        /*0a7c*/ 	.short	0x010a
        /*0a7e*/ 	.byte	0xff
	.zero		1


	//   ....[153]....
        /*0a80*/ 	.word	0x000085e0
        /*0a84*/ 	.word	0x00000000
        /*0a88*/ 	.word	0x00000000
        /*0a8c*/ 	.short	0x010a
        /*0a8e*/ 	.byte	0xff
	.zero		1


	//   ....[154]....
        /*0a90*/ 	.word	0x00008640
        /*0a94*/ 	.word	0x00000000
        /*0a98*/ 	.word	0x00000000
        /*0a9c*/ 	.short	0x010a
        /*0a9e*/ 	.byte	0xff
	.zero		1


	//   ....[155]....
        /*0aa0*/ 	.word	0x000086a0
        /*0aa4*/ 	.word	0x00000000
        /*0aa8*/ 	.word	0x00000000
        /*0aac*/ 	.short	0x010a
        /*0aae*/ 	.byte	0xff
	.zero		1


	//   ....[156]....
        /*0ab0*/ 	.word	0x000086f0
        /*0ab4*/ 	.word	0x00000000
        /*0ab8*/ 	.word	0x00000140
        /*0abc*/ 	.short	0x010a
        /*0abe*/ 	.byte	0xff
	.zero		1


	//   ....[157]....
        /*0ac0*/ 	.word	0x00008750
        /*0ac4*/ 	.word	0x00000000
        /*0ac8*/ 	.word	0x00000138
        /*0acc*/ 	.short	0x010a
        /*0ace*/ 	.byte	0xff
	.zero		1


	//   ....[158]....
        /*0ad0*/ 	.word	0x000087b0
        /*0ad4*/ 	.word	0x00000000
        /*0ad8*/ 	.word	0x00000118
        /*0adc*/ 	.short	0x010a
        /*0ade*/ 	.byte	0xff
	.zero		1


	//   ....[159]....
        /*0ae0*/ 	.word	0x00008810
        /*0ae4*/ 	.word	0x00000000
        /*0ae8*/ 	.word	0x00000118
        /*0aec*/ 	.short	0x010a
        /*0aee*/ 	.byte	0xff
	.zero		1


	//   ....[160]....
        /*0af0*/ 	.word	0x00008870
        /*0af4*/ 	.word	0x00000000
        /*0af8*/ 	.word	0x00000000
        /*0afc*/ 	.short	0x010a
        /*0afe*/ 	.byte	0xff
	.zero		1


	//   ....[161]....
        /*0b00*/ 	.word	0x000088d0
        /*0b04*/ 	.word	0x00000000
        /*0b08*/ 	.word	0x00000000
        /*0b0c*/ 	.short	0x010a
        /*0b0e*/ 	.byte	0xff
	.zero		1


	//   ....[162]....
        /*0b10*/ 	.word	0x00008920
        /*0b14*/ 	.word	0x00000000
        /*0b18*/ 	.word	0x00000140
        /*0b1c*/ 	.short	0x010a
        /*0b1e*/ 	.byte	0xff
	.zero		1


	//   ....[163]....
        /*0b20*/ 	.word	0x00008970
        /*0b24*/ 	.word	0x00000000
        /*0b28*/ 	.word	0x00000100
        /*0b2c*/ 	.short	0x010a
        /*0b2e*/ 	.byte	0xff
	.zero		1


	//   ....[164]....
        /*0b30*/ 	.word	0x000089c0
        /*0b34*/ 	.word	0x00000049
        /*0b38*/ 	.word	0x00000160
        /*0b3c*/ 	.short	0x010a
        /*0b3e*/ 	.byte	0xff
	.zero		1


	//   ....[165]....
        /*0b40*/ 	.word	0x00008a10
        /*0b44*/ 	.word	0x00000002
        /*0b48*/ 	.word	0x00000100
        /*0b4c*/ 	.short	0x010a
        /*0b4e*/ 	.byte	0xff
	.zero		1


	//----- nvinfo : EIATTR_NUM_MBARRIERS
	.align		4
.L_47:
        /*0b50*/ 	.byte	0x03, 0x38
        /*0b52*/ 	.short	0x0038


	//----- nvinfo : EIATTR_EXIT_INSTR_OFFSETS
	.align		4
        /*0b54*/ 	.byte	0x04, 0x1c
        /*0b56*/ 	.short	(.L_49 - .L_48)


	//   ....[0]....
.L_48:
        /*0b58*/ 	.word	0x00002d50


	//   ....[1]....
        /*0b5c*/ 	.word	0x00003240


	//   ....[2]....
        /*0b60*/ 	.word	0x000032a0


	//   ....[3]....
        /*0b64*/ 	.word	0x000040c0


	//   ....[4]....
        /*0b68*/ 	.word	0x00004f90


	//   ....[5]....
        /*0b6c*/ 	.word	0x00004fd0


	//   ....[6]....
        /*0b70*/ 	.word	0x00007ad0


	//   ....[7]....
        /*0b74*/ 	.word	0x00007b50


	//   ....[8]....
        /*0b78*/ 	.word	0x00007b80


	//   ....[9]....
        /*0b7c*/ 	.word	0x00007bf0


	//----- nvinfo : EIATTR_MAX_THREADS
	.align		4
.L_49:
        /*0b80*/ 	.byte	0x04, 0x05
        /*0b82*/ 	.short	(.L_51 - .L_50)
.L_50:
        /*0b84*/ 	.word	0x00000100
        /*0b88*/ 	.word	0x00000001
        /*0b8c*/ 	.word	0x00000001


	//----- nvinfo : EIATTR_CRS_STACK_SIZE
	.align		4
.L_51:
        /*0b90*/ 	.byte	0x04, 0x1e
        /*0b92*/ 	.short	(.L_53 - .L_52)
.L_52:
        /*0b94*/ 	.word	0x00000000


	//----- nvinfo : EIATTR_CBANK_PARAM_SIZE
	.align		4
.L_53:
        /*0b98*/ 	.byte	0x03, 0x19
        /*0b9a*/ 	.short	0x0800


	//----- nvinfo : EIATTR_PARAM_CBANK
	.align		4
        /*0b9c*/ 	.byte	0x04, 0x0a
        /*0b9e*/ 	.short	(.L_55 - .L_54)
	.align		4
.L_54:
        /*0ba0*/ 	.word	index@(.nv.constant0._ZN7cutlass13device_kernelINS_4gemm6kernel13GemmUniversalIN4cute5tupleIJiiiiEEENS1_10collective13CollectiveMmaINS1_35MainloopSm100TmaUmmaWarpSpecializedILi16ELi2ELi4ENS5_IJNS4_1CILi1EEESB_SB_EEEEENS5_IJNSA_ILi128EEENSA_ILi64EEENSA_ILi32EEEEEENS_10bfloat16_tENS5_IJlSB_lEEESI_SJ_NS4_8TiledMMAINS4_8MMA_AtomIJNS4_20SM100_MMA_F16BF16_SSISI_SI_fLi128ELi64ELNS4_4UMMA5MajorE0ELSO_0ELNSN_7ScaleInE0ELSP_0EEEEEENS4_6LayoutISC_NS5_IJNSA_ILi0EEEST_ST_EEEEENS5_IJNS4_10UnderscoreESW_SW_EEEEENS4_13SM90_TMA_LOADENS4_14ComposedLayoutINS4_7SwizzleILi2ELi4ELi3EEENS4_18smem_ptr_flag_bitsILi16EEENSS_INS5_IJNSA_ILi8EEESG_EEENS5_IJSG_SB_EEEEEEEvNS4_8identityESZ_S19_vS1A_EENS_8epilogue10collective18CollectiveEpilogueINS1C_23Sm100TmaWarpSpecializedILi3ELi2ELi32ELb1ELb0EEEJSH_NS5_IJNSS_ISE_SB_EENSS_ISG_SB_EEEEESI_SJ_SI_SJ_NS1C_6fusion15FusionCallbacksIS1G_NS1K_17LinearCombinationISI_fSI_fLNS_15FloatRoundStyleE2EEESH_S1J_JEEENS4_5SM1004TMEM4LOAD26SM100_TMEM_LOAD_32dp32b32xESZ_S19_NS4_39AutoVectorizingCopyWithAssumedAlignmentILi128EEENS4_14SM90_TMA_STOREES19_S1V_S1V_EEEvvEEEEvNT_6ParamsE)
        /*0ba4*/ 	.short	0x0380
        /*0ba6*/ 	.short	0x0800


	//----- nvinfo : EIATTR_SW_WAR
	.align		4
.L_55:
        /*0ba8*/ 	.byte	0x04, 0x36
        /*0baa*/ 	.short	(.L_57 - .L_56)
.L_56:
        /*0bac*/ 	.word	0x00000008
.L_57:


//--------------------- .nv.callgraph             --------------------------
	.section	.nv.callgraph,"",@"SHT_CUDA_CALLGRAPH"
	.align	4
	.sectionentsize	8
	.align		4
        /*0000*/ 	.word	0x00000000
	.align		4
        /*0004*/ 	.word	0xffffffff
	.align		4
        /*0008*/ 	.word	index@(_ZN7cutlass13device_kernelINS_4gemm6kernel13GemmUniversalIN4cute5tupleIJiiiiEEENS1_10collective13CollectiveMmaINS1_35MainloopSm100TmaUmmaWarpSpecializedILi16ELi2ELi4ENS5_IJNS4_1CILi1EEESB_SB_EEEEENS5_IJNSA_ILi128EEENSA_ILi64EEENSA_ILi32EEEEEENS_10bfloat16_tENS5_IJlSB_lEEESI_SJ_NS4_8TiledMMAINS4_8MMA_AtomIJNS4_20SM100_MMA_F16BF16_SSISI_SI_fLi128ELi64ELNS4_4UMMA5MajorE0ELSO_0ELNSN_7ScaleInE0ELSP_0EEEEEENS4_6LayoutISC_NS5_IJNSA_ILi0EEEST_ST_EEEEENS5_IJNS4_10UnderscoreESW_SW_EEEEENS4_13SM90_TMA_LOADENS4_14ComposedLayoutINS4_7SwizzleILi2ELi4ELi3EEENS4_18smem_ptr_flag_bitsILi16EEENSS_INS5_IJNSA_ILi8EEESG_EEENS5_IJSG_SB_EEEEEEEvNS4_8identityESZ_S19_vS1A_EENS_8epilogue10collective18CollectiveEpilogueINS1C_23Sm100TmaWarpSpecializedILi3ELi2ELi32ELb1ELb0EEEJSH_NS5_IJNSS_ISE_SB_EENSS_ISG_SB_EEEEESI_SJ_SI_SJ_NS1C_6fusion15FusionCallbacksIS1G_NS1K_17LinearCombinationISI_fSI_fLNS_15FloatRoundStyleE2EEESH_S1J_JEEENS4_5SM1004TMEM4LOAD26SM100_TMEM_LOAD_32dp32b32xESZ_S19_NS4_39AutoVectorizingCopyWithAssumedAlignmentILi128EEENS4_14SM90_TMA_STOREES19_S1V_S1V_EEEvvEEEEvNT_6ParamsE)
	.align		4
        /*000c*/ 	.word	index@(__assertfail)
	.align		4
        /*0010*/ 	.word	0x00000000
	.align		4
        /*0014*/ 	.word	0xfffffffe
	.align		4
        /*0018*/ 	.word	0x00000000
	.align		4
        /*001c*/ 	.word	0xfffffffd
	.align		4
        /*0020*/ 	.word	0x00000000
	.align		4
        /*0024*/ 	.word	0xfffffffc


//--------------------- .nv.constant4             --------------------------
	.section	.nv.constant4,"a",@progbits
	.align	8
	.align		8
.nv.constant4:
        /*0000*/ 	.dword	__assertfail
	.align		8
        /*0008*/ 	.dword	__unnamed_1
	.align		8
        /*0010*/ 	.dword	__unnamed_2
	.align		8
        /*0018*/ 	.dword	_ZN39_INTERNAL_b74dce2b_4_k_cu_db3d113b_55624cuda3std3__45__cpo5beginE
	.align		8
        /*0020*/ 	.dword	_ZN39_INTERNAL_b74dce2b_4_k_cu_db3d113b_55624cuda3std3__45__cpo3endE
	.align		8
        /*0028*/ 	.dword	_ZN39_INTERNAL_b74dce2b_4_k_cu_db3d113b_55624cuda3std3__45__cpo6cbeginE
	.align		8
        /*0030*/ 	.dword	_ZN39_INTERNAL_b74dce2b_4_k_cu_db3d113b_55624cuda3std3__45__cpo4cendE
	.align		8
        /*0038*/ 	.dword	_ZN39_INTERNAL_b74dce2b_4_k_cu_db3d113b_55624cuda3std3__441_GLOBAL__N__b74dce2b_4_k_cu_db3d113b_55626ignoreE
	.align		8
        /*0040*/ 	.dword	_ZN39_INTERNAL_b74dce2b_4_k_cu_db3d113b_55624cuda3std3__419piecewise_constructE
	.align		8
        /*0048*/ 	.dword	_ZN39_INTERNAL_b74dce2b_4_k_cu_db3d113b_55624cuda3std3__48in_placeE
	.align		8
        /*0050*/ 	.dword	_ZN39_INTERNAL_b74dce2b_4_k_cu_db3d113b_55624cuda3std6ranges3__45__cpo4swapE
	.align		8
        /*0058*/ 	.dword	_ZN39_INTERNAL_b74dce2b_4_k_cu_db3d113b_55624cuda3std6ranges3__45__cpo9iter_moveE
	.align		8
        /*0060*/ 	.dword	_ZN39_INTERNAL_b74dce2b_4_k_cu_db3d113b_55624cute7productE
	.align		8
        /*0068*/ 	.dword	_ZN39_INTERNAL_b74dce2b_4_k_cu_db3d113b_55624cute1_E
	.align		8
        /*0070*/ 	.dword	$str$25
	.align		8
        /*0078*/ 	.dword	$str$26
	.align		8
        /*0080*/ 	.dword	$str$27
	.align		8
        /*0088*/ 	.dword	$str$28


//--------------------- .text._ZN7cutlass13device_kernelINS_4gemm6kernel13GemmUniversalIN4cute5tupleIJiiiiEEENS1_10collective13CollectiveMmaINS1_35MainloopSm100TmaUmmaWarpSpecializedILi16ELi2ELi4ENS5_IJNS4_1CILi1EEESB_SB_EEEEENS5_IJNSA_ILi128EEENSA_ILi64EEENSA_ILi32EEEEEENS_10bfloat16_tENS5_IJlSB_lEEESI_SJ_NS4_8TiledMMAINS4_8MMA_AtomIJNS4_20SM100_MMA_F16BF16_SSISI_SI_fLi128ELi64ELNS4_4UMMA5MajorE0ELSO_0ELNSN_7ScaleInE0ELSP_0EEEEEENS4_6LayoutISC_NS5_IJNSA_ILi0EEEST_ST_EEEEENS5_IJNS4_10UnderscoreESW_SW_EEEEENS4_13SM90_TMA_LOADENS4_14ComposedLayoutINS4_7SwizzleILi2ELi4ELi3EEENS4_18smem_ptr_flag_bitsILi16EEENSS_INS5_IJNSA_ILi8EEESG_EEENS5_IJSG_SB_EEEEEEEvNS4_8identityESZ_S19_vS1A_EENS_8epilogue10collective18CollectiveEpilogueINS1C_23Sm100TmaWarpSpecializedILi3ELi2ELi32ELb1ELb0EEEJSH_NS5_IJNSS_ISE_SB_EENSS_ISG_SB_EEEEESI_SJ_SI_SJ_NS1C_6fusion15FusionCallbacksIS1G_NS1K_17LinearCombinationISI_fSI_fLNS_15FloatRoundStyleE2EEESH_S1J_JEEENS4_5SM1004TMEM4LOAD26SM100_TMEM_LOAD_32dp32b32xESZ_S19_NS4_39AutoVectorizingCopyWithAssumedAlignmentILi128EEENS4_14SM90_TMA_STOREES19_S1V_S1V_EEEvvEEEEvNT_6ParamsE --------------------------
	.section	.text._ZN7cutlass13device_kernelINS_4gemm6kernel13GemmUniversalIN4cute5tupleIJiiiiEEENS1_10collective13CollectiveMmaINS1_35MainloopSm100TmaUmmaWarpSpecializedILi16ELi2ELi4ENS5_IJNS4_1CILi1EEESB_SB_EEEEENS5_IJNSA_ILi128EEENSA_ILi64EEENSA_ILi32EEEEEENS_10bfloat16_tENS5_IJlSB_lEEESI_SJ_NS4_8TiledMMAINS4_8MMA_AtomIJNS4_20SM100_MMA_F16BF16_SSISI_SI_fLi128ELi64ELNS4_4UMMA5MajorE0ELSO_0ELNSN_7ScaleInE0ELSP_0EEEEEENS4_6LayoutISC_NS5_IJNSA_ILi0EEEST_ST_EEEEENS5_IJNS4_10UnderscoreESW_SW_EEEEENS4_13SM90_TMA_LOADENS4_14ComposedLayoutINS4_7SwizzleILi2ELi4ELi3EEENS4_18smem_ptr_flag_bitsILi16EEENSS_INS5_IJNSA_ILi8EEESG_EEENS5_IJSG_SB_EEEEEEEvNS4_8identityESZ_S19_vS1A_EENS_8epilogue10collective18CollectiveEpilogueINS1C_23Sm100TmaWarpSpecializedILi3ELi2ELi32ELb1ELb0EEEJSH_NS5_IJNSS_ISE_SB_EENSS_ISG_SB_EEEEESI_SJ_SI_SJ_NS1C_6fusion15FusionCallbacksIS1G_NS1K_17LinearCombinationISI_fSI_fLNS_15FloatRoundStyleE2EEESH_S1J_JEEENS4_5SM1004TMEM4LOAD26SM100_TMEM_LOAD_32dp32b32xESZ_S19_NS4_39AutoVectorizingCopyWithAssumedAlignmentILi128EEENS4_14SM90_TMA_STOREES19_S1V_S1V_EEEvvEEEEvNT_6ParamsE,"ax",@progbits
	.align	128
.text._ZN7cutlass13device_kernelINS_4gemm6kernel13GemmUniversalIN4cute5tupleIJiiiiEEENS1_10collective13CollectiveMmaINS1_35MainloopSm100TmaUmmaWarpSpecializedILi16ELi2ELi4ENS5_IJNS4_1CILi1EEESB_SB_EEEEENS5_IJNSA_ILi128EEENSA_ILi64EEENSA_ILi32EEEEEENS_10bfloat16_tENS5_IJlSB_lEEESI_SJ_NS4_8TiledMMAINS4_8MMA_AtomIJNS4_20SM100_MMA_F16BF16_SSISI_SI_fLi128ELi64ELNS4_4UMMA5MajorE0ELSO_0ELNSN_7ScaleInE0ELSP_0EEEEEENS4_6LayoutISC_NS5_IJNSA_ILi0EEEST_ST_EEEEENS5_IJNS4_10UnderscoreESW_SW_EEEEENS4_13SM90_TMA_LOADENS4_14ComposedLayoutINS4_7SwizzleILi2ELi4ELi3EEENS4_18smem_ptr_flag_bitsILi16EEENSS_INS5_IJNSA_ILi8EEESG_EEENS5_IJSG_SB_EEEEEEEvNS4_8identityESZ_S19_vS1A_EENS_8epilogue10collective18CollectiveEpilogueINS1C_23Sm100TmaWarpSpecializedILi3ELi2ELi32ELb1ELb0EEEJSH_NS5_IJNSS_ISE_SB_EENSS_ISG_SB_EEEEESI_SJ_SI_SJ_NS1C_6fusion15FusionCallbacksIS1G_NS1K_17LinearCombinationISI_fSI_fLNS_15FloatRoundStyleE2EEESH_S1J_JEEENS4_5SM1004TMEM4LOAD26SM100_TMEM_LOAD_32dp32b32xESZ_S19_NS4_39AutoVectorizingCopyWithAssumedAlignmentILi128EEENS4_14SM90_TMA_STOREES19_S1V_S1V_EEEvvEEEEvNT_6ParamsE:
        .type           _ZN7cutlass13device_kernelINS_4gemm6kernel13GemmUniversalIN4cute5tupleIJiiiiEEENS1_10collective13CollectiveMmaINS1_35MainloopSm100TmaUmmaWarpSpecializedILi16ELi2ELi4ENS5_IJNS4_1CILi1EEESB_SB_EEEEENS5_IJNSA_ILi128EEENSA_ILi64EEENSA_ILi32EEEEEENS_10bfloat16_tENS5_IJlSB_lEEESI_SJ_NS4_8TiledMMAINS4_8MMA_AtomIJNS4_20SM100_MMA_F16BF16_SSISI_SI_fLi128ELi64ELNS4_4UMMA5MajorE0ELSO_0ELNSN_7ScaleInE0ELSP_0EEEEEENS4_6LayoutISC_NS5_IJNSA_ILi0EEEST_ST_EEEEENS5_IJNS4_10UnderscoreESW_SW_EEEEENS4_13SM90_TMA_LOADENS4_14ComposedLayoutINS4_7SwizzleILi2ELi4ELi3EEENS4_18smem_ptr_flag_bitsILi16EEENSS_INS5_IJNSA_ILi8EEESG_EEENS5_IJSG_SB_EEEEEEEvNS4_8identityESZ_S19_vS1A_EENS_8epilogue10collective18CollectiveEpilogueINS1C_23Sm100TmaWarpSpecializedILi3ELi2ELi32ELb1ELb0EEEJSH_NS5_IJNSS_ISE_SB_EENSS_ISG_SB_EEEEESI_SJ_SI_SJ_NS1C_6fusion15FusionCallbacksIS1G_NS1K_17LinearCombinationISI_fSI_fLNS_15FloatRoundStyleE2EEESH_S1J_JEEENS4_5SM1004TMEM4LOAD26SM100_TMEM_LOAD_32dp32b32xESZ_S19_NS4_39AutoVectorizingCopyWithAssumedAlignmentILi128EEENS4_14SM90_TMA_STOREES19_S1V_S1V_EEEvvEEEEvNT_6ParamsE,@function
        .size           _ZN7cutlass13device_kernelINS_4gemm6kernel13GemmUniversalIN4cute5tupleIJiiiiEEENS1_10collective13CollectiveMmaINS1_35MainloopSm100TmaUmmaWarpSpecializedILi16ELi2ELi4ENS5_IJNS4_1CILi1EEESB_SB_EEEEENS5_IJNSA_ILi128EEENSA_ILi64EEENSA_ILi32EEEEEENS_10bfloat16_tENS5_IJlSB_lEEESI_SJ_NS4_8TiledMMAINS4_8MMA_AtomIJNS4_20SM100_MMA_F16BF16_SSISI_SI_fLi128ELi64ELNS4_4UMMA5MajorE0ELSO_0ELNSN_7ScaleInE0ELSP_0EEEEEENS4_6LayoutISC_NS5_IJNSA_ILi0EEEST_ST_EEEEENS5_IJNS4_10UnderscoreESW_SW_EEEEENS4_13SM90_TMA_LOADENS4_14ComposedLayoutINS4_7SwizzleILi2ELi4ELi3EEENS4_18smem_ptr_flag_bitsILi16EEENSS_INS5_IJNSA_ILi8EEESG_EEENS5_IJSG_SB_EEEEEEEvNS4_8identityESZ_S19_vS1A_EENS_8epilogue10collective18CollectiveEpilogueINS1C_23Sm100TmaWarpSpecializedILi3ELi2ELi32ELb1ELb0EEEJSH_NS5_IJNSS_ISE_SB_EENSS_ISG_SB_EEEEESI_SJ_SI_SJ_NS1C_6fusion15FusionCallbacksIS1G_NS1K_17LinearCombinationISI_fSI_fLNS_15FloatRoundStyleE2EEESH_S1J_JEEENS4_5SM1004TMEM4LOAD26SM100_TMEM_LOAD_32dp32b32xESZ_S19_NS4_39AutoVectorizingCopyWithAssumedAlignmentILi128EEENS4_14SM90_TMA_STOREES19_S1V_S1V_EEEvvEEEEvNT_6ParamsE,(.L_x_191 - _ZN7cutlass13device_kernelINS_4gemm6kernel13GemmUniversalIN4cute5tupleIJiiiiEEENS1_10collective13CollectiveMmaINS1_35MainloopSm100TmaUmmaWarpSpecializedILi16ELi2ELi4ENS5_IJNS4_1CILi1EEESB_SB_EEEEENS5_IJNSA_ILi128EEENSA_ILi64EEENSA_ILi32EEEEEENS_10bfloat16_tENS5_IJlSB_lEEESI_SJ_NS4_8TiledMMAINS4_8MMA_AtomIJNS4_20SM100_MMA_F16BF16_SSISI_SI_fLi128ELi64ELNS4_4UMMA5MajorE0ELSO_0ELNSN_7ScaleInE0ELSP_0EEEEEENS4_6LayoutISC_NS5_IJNSA_ILi0EEEST_ST_EEEEENS5_IJNS4_10UnderscoreESW_SW_EEEEENS4_13SM90_TMA_LOADENS4_14ComposedLayoutINS4_7SwizzleILi2ELi4ELi3EEENS4_18smem_ptr_flag_bitsILi16EEENSS_INS5_IJNSA_ILi8EEESG_EEENS5_IJSG_SB_EEEEEEEvNS4_8identityESZ_S19_vS1A_EENS_8epilogue10collective18CollectiveEpilogueINS1C_23Sm100TmaWarpSpecializedILi3ELi2ELi32ELb1ELb0EEEJSH_NS5_IJNSS_ISE_SB_EENSS_ISG_SB_EEEEESI_SJ_SI_SJ_NS1C_6fusion15FusionCallbacksIS1G_NS1K_17LinearCombinationISI_fSI_fLNS_15FloatRoundStyleE2EEESH_S1J_JEEENS4_5SM1004TMEM4LOAD26SM100_TMEM_LOAD_32dp32b32xESZ_S19_NS4_39AutoVectorizingCopyWithAssumedAlignmentILi128EEENS4_14SM90_TMA_STOREES19_S1V_S1V_EEEvvEEEEvNT_6ParamsE)
        .other          _ZN7cutlass13device_kernelINS_4gemm6kernel13GemmUniversalIN4cute5tupleIJiiiiEEENS1_10collective13CollectiveMmaINS1_35MainloopSm100TmaUmmaWarpSpecializedILi16ELi2ELi4ENS5_IJNS4_1CILi1EEESB_SB_EEEEENS5_IJNSA_ILi128EEENSA_ILi64EEENSA_ILi32EEEEEENS_10bfloat16_tENS5_IJlSB_lEEESI_SJ_NS4_8TiledMMAINS4_8MMA_AtomIJNS4_20SM100_MMA_F16BF16_SSISI_SI_fLi128ELi64ELNS4_4UMMA5MajorE0ELSO_0ELNSN_7ScaleInE0ELSP_0EEEEEENS4_6LayoutISC_NS5_IJNSA_ILi0EEEST_ST_EEEEENS5_IJNS4_10UnderscoreESW_SW_EEEEENS4_13SM90_TMA_LOADENS4_14ComposedLayoutINS4_7SwizzleILi2ELi4ELi3EEENS4_18smem_ptr_flag_bitsILi16EEENSS_INS5_IJNSA_ILi8EEESG_EEENS5_IJSG_SB_EEEEEEEvNS4_8identityESZ_S19_vS1A_EENS_8epilogue10collective18CollectiveEpilogueINS1C_23Sm100TmaWarpSpecializedILi3ELi2ELi32ELb1ELb0EEEJSH_NS5_IJNSS_ISE_SB_EENSS_ISG_SB_EEEEESI_SJ_SI_SJ_NS1C_6fusion15FusionCallbacksIS1G_NS1K_17LinearCombinationISI_fSI_fLNS_15FloatRoundStyleE2EEESH_S1J_JEEENS4_5SM1004TMEM4LOAD26SM100_TMEM_LOAD_32dp32b32xESZ_S19_NS4_39AutoVectorizingCopyWithAssumedAlignmentILi128EEENS4_14SM90_TMA_STOREES19_S1V_S1V_EEEvvEEEEvNT_6ParamsE,@"STO_CUDA_ENTRY STV_DEFAULT"
_ZN7cutlass13device_kernelINS_4gemm6kernel13GemmUniversalIN4cute5tupleIJiiiiEEENS1_10collective13CollectiveMmaINS1_35MainloopSm100TmaUmmaWarpSpecializedILi16ELi2ELi4ENS5_IJNS4_1CILi1EEESB_SB_EEEEENS5_IJNSA_ILi128EEENSA_ILi64EEENSA_ILi32EEEEEENS_10bfloat16_tENS5_IJlSB_lEEESI_SJ_NS4_8TiledMMAINS4_8MMA_AtomIJNS4_20SM100_MMA_F16BF16_SSISI_SI_fLi128ELi64ELNS4_4UMMA5MajorE0ELSO_0ELNSN_7ScaleInE0ELSP_0EEEEEENS4_6LayoutISC_NS5_IJNSA_ILi0EEEST_ST_EEEEENS5_IJNS4_10UnderscoreESW_SW_EEEEENS4_13SM90_TMA_LOADENS4_14ComposedLayoutINS4_7SwizzleILi2ELi4ELi3EEENS4_18smem_ptr_flag_bitsILi16EEENSS_INS5_IJNSA_ILi8EEESG_EEENS5_IJSG_SB_EEEEEEEvNS4_8identityESZ_S19_vS1A_EENS_8epilogue10collective18CollectiveEpilogueINS1C_23Sm100TmaWarpSpecializedILi3ELi2ELi32ELb1ELb0EEEJSH_NS5_IJNSS_ISE_SB_EENSS_ISG_SB_EEEEESI_SJ_SI_SJ_NS1C_6fusion15FusionCallbacksIS1G_NS1K_17LinearCombinationISI_fSI_fLNS_15FloatRoundStyleE2EEESH_S1J_JEEENS4_5SM1004TMEM4LOAD26SM100_TMEM_LOAD_32dp32b32xESZ_S19_NS4_39AutoVectorizingCopyWithAssumedAlignmentILi128EEENS4_14SM90_TMA_STOREES19_S1V_S1V_EEEvvEEEEvNT_6ParamsE:
[----:B------:R-:W1:Y:S01]  /*0000*/  LDC R1, c[0x0][0x37c] ;  /* 0x0000df00ff017b82 */ /* 0x000e620000000800 */
[----:B------:R-:W2:Y:S01]  /*0010*/  S2R R93, SR_TID.X ;  /* 0x00000000005d7919 */ /* 0x000ea20000002100 */
[----:B------:R-:W3:Y:S01]  /*0020*/  LDCU.64 UR4, c[0x0][0x890] ;  /* 0x00011200ff0477ac */ /* 0x000ee20008000a00 */
[----:B------:R-:W-:Y:S02]  /*0030*/  PRMT R88, RZ, 0x7610, R88 ;  /* 0x00007610ff587816 */ /* 0x000fe40000000058 */
[----:B------:R-:W-:Y:S01]  /*0040*/  ELECT P5, URZ, PT ;  /* 0x0000000000ff782f */ /* 0x000fe200038a0000 */
[----:B------:R-:W4:Y:S01]  /*0050*/  LDCU.64 UR46, c[0x0][0x358] ;  /* 0x00006b00ff2e77ac */ /* 0x000f220008000a00 */
[----:B---3--:R-:W-:-:S04]  /*0060*/  UISETP.NE.U32.AND UP0, UPT, UR4, URZ, UPT ;  /* 0x000000ff0400728c */ /* 0x008fc8000bf05070 */
[----:B------:R-:W-:Y:S01]  /*0070*/  UISETP.NE.AND.EX UP0, UPT, UR5, URZ, UPT, UP0 ;  /* 0x000000ff0500728c */ /* 0x000fe2000bf05300 */
[----:B--2---:R-:W-:-:S05]  /*0080*/  SHF.R.U32.HI R92, RZ, 0x5, R93 ;  /* 0x00000005ff5c7819 */ /* 0x004fca000001165d */
[----:B------:R-:W2:Y:S02]  /*0090*/  SHFL.IDX PT, R0, R92, RZ, 0x1f ;  /* 0x00001fff5c007589 */ /* 0x000ea400000e0000 */
[----:B--2---:R-:W-:Y:S01]  /*00a0*/  R2UR UR8, R0 ;  /* 0x00000000000872ca */ /* 0x004fe200000e0000 */
[----:B-1--4-:R-:W-:-:S14]  /*00b0*/  BRA.U UP0, `(.L_x_0) ;  /* 0x00000001002c7547 */ /* 0x012fdc000b800000 */
[----:B------:R-:W1:Y:S02]  /*00c0*/  LDCU.64 UR6, c[0x0][0x888] ;  /* 0x00011100ff0677ac */ /* 0x000e640008000a00 */
[----:B-1----:R-:W-:-:S04]  /*00d0*/  UISETP.NE.U32.AND UP0, UPT, UR6, URZ, UPT ;  /* 0x000000ff0600728c */ /* 0x002fc8000bf05070 */
[----:B------:R-:W-:-:S09]  /*00e0*/  UISETP.NE.AND.EX UP0, UPT, UR7, URZ, UPT, UP0 ;  /* 0x000000ff0700728c */ /* 0x000fd2000bf05300 */
[----:B------:R-:W-:Y:S05]  /*00f0*/  BRA.U !UP0, `(.L_x_1) ;  /* 0x0000000108107547 */ /* 0x000fea000b800000 */
[----:B------:R-:W1:Y:S02]  /*0100*/  LDC.64 R2, c[0x0][0x888] ;  /* 0x00022200ff027b82 */ /* 0x000e640000000a00 */
[----:B-1----:R1:W5:Y:S01]  /*0110*/  LDG.E R49, desc[UR46][R2.64] ;  /* 0x0000002e02317981 */ /* 0x002362000c1e1900 */
[----:B------:R-:W-:Y:S01]  /*0120*/  HFMA2 R88, -RZ, RZ, 0, 5.9604644775390625e-08 ;  /* 0x00000001ff587431 */ /* 0x000fe200000001ff */
[----:B------:R-:W-:Y:S05]  /*0130*/  BRA `(.L_x_0) ;  /* 0x00000000000c7947 */ /* 0x000fea0003800000 */
.L_x_1:
[----:B------:R-:W1:Y:S01]  /*0140*/  LDCU UR6, c[0x0][0x880] ;  /* 0x00011000ff0677ac */ /* 0x000e620008000800 */
[----:B------:R-:W-:Y:S01]  /*0150*/  HFMA2 R88, -RZ, RZ, 0, 5.9604644775390625e-08 ;  /* 0x00000001ff587431 */ /* 0x000fe200000001ff */
[----:B-1----:R-:W-:-:S07]  /*0160*/  MOV R49, UR6 ;  /* 0x0000000600317c02 */ /* 0x002fce0008000f00 */
.L_x_0:
[----:B------:R-:W2:Y:S02]  /*0170*/  LDCU.64 UR6, c[0x0][0x8b0] ;  /* 0x00011600ff0677ac */ /* 0x000ea40008000a00 */
[----:B--2---:R-:W-:-:S04]  /*0180*/  UISETP.NE.U32.AND UP0, UPT, UR6, URZ, UPT ;  /* 0x000000ff0600728c */ /* 0x004fc8000bf05070 */
[----:B------:R-:W-:-:S09]  /*0190*/  UISETP.NE.AND.EX UP0, UPT, UR7, URZ, UPT, UP0 ;  /* 0x000000ff0700728c */ /* 0x000fd2000bf05300 */
[----:B------:R-:W-:Y:S05]  /*01a0*/  BRA.U UP0, `(.L_x_2) ;  /* 0x0000000100247547 */ /* 0x000fea000b800000 */
[----:B------:R-:W2:Y:S02]  /*01b0*/  LDCU.64 UR6, c[0x0][0x8a8] ;  /* 0x00011500ff0677ac */ /* 0x000ea40008000a00 */
[----:B--2---:R-:W-:-:S04]  /*01c0*/  UISETP.NE.U32.AND UP0, UPT, UR6, URZ, UPT ;  /* 0x000000ff0600728c */ /* 0x004fc8000bf05070 */
[----:B------:R-:W-:-:S09]  /*01d0*/  UISETP.NE.AND.EX UP0, UPT, UR7, URZ, UPT, UP0 ;  /* 0x000000ff0700728c */ /* 0x000fd2000bf05300 */
[----:B------:R-:W-:Y:S05]  /*01e0*/  BRA.U !UP0, `(.L_x_3) ;  /* 0x00000001080c7547 */ /* 0x000fea000b800000 */
[----:B-1----:R-:W1:Y:S02]  /*01f0*/  LDC.64 R2, c[0x0][0x8a8] ;  /* 0x00022a00ff027b82 */ /* 0x002e640000000a00 */
[----:B-1----:R2:W5:Y:S01]  /*0200*/  LDG.E R47, desc[UR46][R2.64] ;  /* 0x0000002e022f7981 */ /* 0x002562000c1e1900 */
[----:B------:R-:W-:Y:S05]  /*0210*/  BRA `(.L_x_2) ;  /* 0x0000000000087947 */ /* 0x000fea0003800000 */
.L_x_3:
[----:B------:R-:W2:Y:S02]  /*0220*/  LDCU UR6, c[0x0][0x8a0] ;  /* 0x00011400ff0677ac */ /* 0x000ea40008000800 */
[----:B--2---:R-:W-:Y:S02]  /*0230*/  MOV R47, UR6 ;  /* 0x00000006002f7c02 */ /* 0x004fe40008000f00 */
.L_x_2:
[----:B------:R-:W-:Y:S01]  /*0240*/  IMAD.U32 R0, RZ, RZ, UR8 ;  /* 0x00000008ff007e24 */ /* 0x000fe2000f8e00ff */
[----:B------:R-:W-:Y:S04]  /*0250*/  BSSY.RECONVERGENT B0, `(.L_x_4) ;  /* 0x000000c000007945 */ /* 0x000fe80003800200 */
[C---:B------:R-:W-:Y:S02]  /*0260*/  ISETP.NE.OR P1, PT, R0.reuse, 0x1, !P5 ;  /* 0x000000010000780c */ /* 0x040fe40006f25670 */
[----:B------:R-:W-:-:S11]  /*0270*/  ISETP.NE.OR P0, PT, R0, 0x3, !P5 ;  /* 0x000000030000780c */ /* 0x000fd60006f05670 */
[----:B------:R-:W-:Y:S05]  /*0280*/  @P1 BRA `(.L_x_5) ;  /* 0x0000000000201947 */ /* 0x000fea0003800000 */
[----:B------:R-:W3:Y:S02]  /*0290*/  LDCU.64 UR6, c[0x0][0x348] ;  /* 0x00006900ff0677ac */ /* 0x000ee40008000a00 */
[----:B---3--:R-:W-:Y:S02]  /*02a0*/  UIADD3 UR10, UP1, UPT, UR6, 0x80, URZ ;  /* 0x00000080060a7890 */ /* 0x008fe4000ff3e0ff */
[----:B------:R-:W-:Y:S02]  /*02b0*/  UIADD3 UR6, UP0, UPT, UR6, 0x180, URZ ;  /* 0x0000018006067890 */ /* 0x000fe4000ff1e0ff */
[----:B------:R-:W-:Y:S02]  /*02c0*/  UIADD3.X UR11, UPT, UPT, URZ, UR7, URZ, UP1, !UPT ;  /* 0x00000007ff0b7290 */ /* 0x000fe40008ffe4ff */
[----:B------:R-:W-:-:S07]  /*02d0*/  UIADD3.X UR7, UPT, UPT, URZ, UR7, URZ, UP0, !UPT ;  /* 0x00000007ff077290 */ /* 0x000fce00087fe4ff */
[----:B------:R3:W-:Y:S02]  /*02e0*/  UTMACCTL.PF [UR10] ;  /* 0x000000000a0079b9 */ /* 0x0007e40008040000 */
[----:B------:R3:W-:Y:S02]  /*02f0*/  UTMACCTL.PF [UR6] ;  /* 0x00000000060079b9 */ /* 0x0007e40008040000 */
[----:B---3--:R-:W-:Y:S01]  /*0300*/  NOP ;  /* 0x0000000000007918 */ /* 0x008fe20000000000 */
.L_x_5:
[----:B------:R-:W-:Y:S05]  /*0310*/  BSYNC.RECONVERGENT B0 ;  /* 0x0000000000007941 */ /* 0x000fea0003800200 */
.L_x_4:
[----:B------:R-:W-:Y:S04]  /*0320*/  BSSY.RECONVERGENT B0, `(.L_x_6) ;  /* 0x000000a000007945 */ /* 0x000fe80003800200 */
        /* <DEDUP_REMOVED lines=9> */
.L_x_7:
[----:B------:R-:W-:Y:S05]  /*03c0*/  BSYNC.RECONVERGENT B0 ;  /* 0x0000000000007941 */ /* 0x000fea0003800200 */
.L_x_6:
[----:B------:R-:W3:Y:S01]  /*03d0*/  LDCU.64 UR6, c[0x0][0x888] ;  /* 0x00011100ff0677ac */ /* 0x000ee20008000a00 */
[----:B------:R-:W-:Y:S02]  /*03e0*/  UISETP.EQ.U32.AND UP1, UPT, UR4, URZ, UPT ;  /* 0x000000ff0400728c */ /* 0x000fe4000bf22070 */
[----:B------:R-:W-:Y:S02]  /*03f0*/  UPLOP3.LUT UP2, UPT, UPT, UPT, UPT, 0x80, 0x8 ;  /* 0x000000000008789c */ /* 0x000fe40003f4f070 */
[----:B---3--:R-:W-:-:S04]  /*0400*/  UISETP.NE.U32.AND UP0, UPT, UR6, URZ, UPT ;  /* 0x000000ff0600728c */ /* 0x008fc8000bf05070 */
[----:B------:R-:W-:-:S04]  /*0410*/  UISETP.NE.AND.EX UP0, UPT, UR7, URZ, UPT, UP0 ;  /* 0x000000ff0700728c */ /* 0x000fc8000bf05300 */
[----:B------:R-:W-:-:S04]  /*0420*/  UISETP.EQ.OR.EX UP3, UPT, UR5, URZ, !UP0, UP1 ;  /* 0x000000ff0500728c */ /* 0x000fc8000c762710 */
[----:B------:R-:W-:-:S05]  /*0430*/  UP2UR UR53, UPR, URZ, 0x8 ;  /* 0x00000008ff357883 */ /* 0x000fca0008000000 */
[----:B------:R-:W-:Y:S07]  /*0440*/  BRA.U !UP3, `(.L_x_8) ;  /* 0x000000010b207547 */ /* 0x000fee000b800000 */
[----:B------:R-:W-:Y:S01]  /*0450*/  UISETP.NE.U32.AND UP2, UPT, UR4, URZ, UPT ;  /* 0x000000ff0400728c */ /* 0x000fe2000bf45070 */
[----:B-----5:R-:W-:Y:S01]  /*0460*/  FSETP.NEU.AND P0, PT, R49, RZ, PT ;  /* 0x000000ff3100720b */ /* 0x020fe20003f0d000 */
[----:B------:R-:W-:Y:S02]  /*0470*/  USEL UR4, URZ, 0xffffffff, UP0 ;  /* 0xffffffffff047887 */ /* 0x000fe40008000000 */
[----:B------:R-:W-:-:S10]  /*0480*/  UISETP.NE.AND.EX UP2, UPT, UR5, URZ, UPT, UP2 ;  /* 0x000000ff0500728c */ /* 0x000fd4000bf45320 */
[----:B------:R-:W-:Y:S01]  /*0490*/  VOTEU.ANY UP1, P0 ;  /* 0x0000000000ff7886 */ /* 0x000fe20000020100 */
[----:B------:R-:W-:-:S04]  /*04a0*/  @!UP2 USEL UR4, URZ, 0xffffffff, UP1 ;  /* 0xffffffffff04a887 */ /* 0x000fc80008800000 */
[----:B------:R-:W-:-:S04]  /*04b0*/  ULOP3.LUT UR4, UR4, 0x1, URZ, 0xc0, !UPT ;  /* 0x0000000104047892 */ /* 0x000fc8000f8ec0ff */
[----:B------:R-:W-:-:S11]  /*04c0*/  UISETP.NE.U32.AND UP2, UPT, UR4, 0x1, UPT ;  /* 0x000000010400788c */ /* 0x000fd6000bf45070 */
.L_x_8:
[----:B-12---:R-:W1:Y:S01]  /*04d0*/  SHFL.IDX PT, R2, R92, RZ, 0x1f ;  /* 0x00001fff5c027589 */ /* 0x006e6200000e0000 */
[----:B------:R-:W-:-:S04]  /*04e0*/  UISETP.NE.AND UP1, UPT, UR8, 0x2, UPT ;  /* 0x000000020800788c */ /* 0x000fc8000bf25270 */
[----:B------:R-:W-:Y:S01]  /*04f0*/  USEL UR6, URZ, 0x1, UP1 ;  /* 0x00000001ff067887 */ /* 0x000fe20008800000 */
[----:B-1----:R-:W-:-:S13]  /*0500*/  ISETP.NE.AND P0, PT, R2, RZ, PT ;  /* 0x000000ff0200720c */ /* 0x002fda0003f05270 */
[----:B------:R-:W-:Y:S05]  /*0510*/  @P0 BRA `(.L_x_9) ;  /* 0x0000000000b40947 */ /* 0x000fea0003800000 */
[----:B------:R-:W-:Y:S01]  /*0520*/  ELECT P0, URZ, PT ;  /* 0x0000000000ff782f */ /* 0x000fe20003800000 */
[----:B------:R-:W-:-:S12]  /*0530*/  BSSY.RECONVERGENT B0, `(.L_x_9) ;  /* 0x000002b000007945 */ /* 0x000fd80003800200 */
[----:B------:R-:W-:Y:S05]  /*0540*/  @!P0 BRA `(.L_x_10) ;  /* 0x0000000000a48947 */ /* 0x000fea0003800000 */
[----:B------:R-:W1:Y:S01]  /*0550*/  S2UR UR5, SR_CgaCtaId ;  /* 0x00000000000579c3 */ /* 0x000e620000008800 */
[----:B------:R-:W-:Y:S01]  /*0560*/  UMOV UR7, 0x400 ;  /* 0x0000040000077882 */ /* 0x000fe20000000000 */
[----:B------:R-:W-:Y:S02]  /*0570*/  UMOV UR4, 0x1 ;  /* 0x0000000100047882 */ /* 0x000fe40000000000 */
[----:B------:R-:W-:-:S04]  /*0580*/  UIADD3 UR10, UPT, UPT, -UR4, 0x100000, URZ ;  /* 0x00100000040a7890 */ /* 0x000fc8000fffe1ff */
[----:B------:R-:W-:Y:S02]  /*0590*/  USHF.L.U32 UR11, UR10, 0xb, URZ ;  /* 0x0000000b0a0b7899 */ /* 0x000fe400080006ff */
[----:B------:R-:W-:Y:S02]  /*05a0*/  USHF.L.U32 UR10, UR10, 0x1, URZ ;  /* 0x000000010a0a7899 */ /* 0x000fe400080006ff */
[----:B-1----:R-:W-:Y:S01]  /*05b0*/  ULEA UR5, UR5, UR7, 0x18 ;  /* 0x0000000705057291 */ /* 0x002fe2000f8ec0ff */
[----:B------:R-:W1:Y:S11]  /*05c0*/  FENCE.VIEW.ASYNC.S ;  /* 0x00000000000073c6 */ /* 0x000e760000000000 */
[----:B-1----:R1:W2:Y:S01]  /*05d0*/  SYNCS.EXCH.64 URZ, [UR5], UR10 ;  /* 0x0000000a05ff75b2 */ /* 0x0022a20008000100 */
[----:B------:R1:W3:Y:S01]  /*05e0*/  SYNCS.EXCH.64 URZ, [UR5+0x80], UR10 ;  /* 0x0000800a05ff75b2 */ /* 0x0002e20008000100 */
[----:B------:R1:W4:Y:S01]  /*05f0*/  SYNCS.EXCH.64 URZ, [UR5+0x8], UR10 ;  /* 0x0000080a05ff75b2 */ /* 0x0003220008000100 */
[----:B------:R1:W1:Y:S01]  /*0600*/  SYNCS.EXCH.64 URZ, [UR5+0x88], UR10 ;  /* 0x0000880a05ff75b2 */ /* 0x0002620008000100 */
        /* <DEDUP_REMOVED lines=28> */
[----:B--234-:R-:W-:Y:S01]  /*07d0*/  NOP ;  /* 0x0000000000007918 */ /* 0x01cfe20000000000 */
.L_x_10:
[----:B-1----:R-:W-:Y:S05]  /*07e0*/  BSYNC.RECONVERGENT B0 ;  /* 0x0000000000007941 */ /* 0x002fea0003800200 */
.L_x_9:
[----:B------:R-:W1:Y:S01]  /*07f0*/  SHFL.IDX PT, R2, R92, RZ, 0x1f ;  /* 0x00001fff5c027589 */ /* 0x000e6200000e0000 */
[----:B------:R-:W-:Y:S01]  /*0800*/  NOP ;  /* 0x0000000000007918 */ /* 0x000fe20000000000 */
[----:B-1----:R-:W-:-:S13]  /*0810*/  ISETP.NE.AND P0, PT, R2, 0x1, PT ;  /* 0x000000010200780c */ /* 0x002fda0003f05270 */
[----:B------:R-:W-:Y:S05]  /*0820*/  @P0 BRA `(.L_x_11) ;  /* 0x0000000000500947 */ /* 0x000fea0003800000 */
[----:B------:R-:W1:Y:S01]  /*0830*/  S2UR UR7, SR_CgaCtaId ;  /* 0x00000000000779c3 */ /* 0x000e620000008800 */
[----:B------:R-:W-:Y:S01]  /*0840*/  UMOV UR9, 0x400 ;  /* 0x0000040000097882 */ /* 0x000fe20000000000 */
[----:B------:R-:W-:Y:S01]  /*0850*/  UMOV UR5, 0x20 ;  /* 0x0000002000057882 */ /* 0x000fe20000000000 */
[----:B------:R-:W-:Y:S01]  /*0860*/  UMOV UR4, 0x80 ;  /* 0x0000008000047882 */ /* 0x000fe20000000000 */
[----:B------:R-:W-:-:S04]  /*0870*/  UIADD3 UR10, UPT, UPT, -UR5, 0x100000, URZ ;  /* 0x00100000050a7890 */ /* 0x000fc8000fffe1ff */
[----:B------:R-:W-:Y:S02]  /*0880*/  USHF.L.U32 UR11, UR10, 0xb, URZ ;  /* 0x0000000b0a0b7899 */ /* 0x000fe400080006ff */
[----:B------:R-:W-:Y:S02]  /*0890*/  USHF.L.U32 UR10, UR10, 0x1, URZ ;  /* 0x000000010a0a7899 */ /* 0x000fe400080006ff */
[----:B------:R-:W-:-:S04]  /*08a0*/  UIADD3 UR4, UPT, UPT, -UR4, 0x100000, URZ ;  /* 0x0010000004047890 */ /* 0x000fc8000fffe1ff */
[----:B------:R-:W-:Y:S02]  /*08b0*/  USHF.L.U32 UR5, UR4, 0xb, URZ ;  /* 0x0000000b04057899 */ /* 0x000fe400080006ff */
[----:B------:R-:W-:Y:S01]  /*08c0*/  USHF.L.U32 UR4, UR4, 0x1, URZ ;  /* 0x0000000104047899 */ /* 0x000fe200080006ff */
[----:B------:R-:W-:Y:S01]  /*08d0*/  ELECT P0, URZ, PT ;  /* 0x0000000000ff782f */ /* 0x000fe20003800000 */
[----:B-1----:R-:W-:Y:S01]  /*08e0*/  ULEA UR7, UR7, UR9, 0x18 ;  /* 0x0000000907077291 */ /* 0x002fe2000f8ec0ff */
[----:B------:R-:W1:Y:S11]  /*08f0*/  FENCE.VIEW.ASYNC.S ;  /* 0x00000000000073c6 */ /* 0x000e760000000000 */
[----:B-1----:R1:W2:Y:S01]  /*0900*/  SYNCS.EXCH.64 URZ, [UR7+0x100], UR10 ;  /* 0x0001000a07ff75b2 */ /* 0x0022a20008000100 */
[----:B------:R1:W3:Y:S01]  /*0910*/  SYNCS.EXCH.64 URZ, [UR7+0x118], UR4 ;  /* 0x0001180407ff75b2 */ /* 0x0002e20008000100 */
[----:B------:R1:W4:Y:S01]  /*0920*/  SYNCS.EXCH.64 URZ, [UR7+0x108], UR10 ;  /* 0x0001080a07ff75b2 */ /* 0x0003220008000100 */
[----:B------:R1:W1:Y:S01]  /*0930*/  SYNCS.EXCH.64 URZ, [UR7+0x120], UR4 ;  /* 0x0001200407ff75b2 */ /* 0x0002620008000100 */
[----:B------:R1:W1:Y:S01]  /*0940*/  SYNCS.EXCH.64 URZ, [UR7+0x110], UR10 ;  /* 0x0001100a07ff75b2 */ /* 0x0002620008000100 */
[----:B------:R1:W1:Y:S01]  /*0950*/  SYNCS.EXCH.64 URZ, [UR7+0x128], UR4 ;  /* 0x0001280407ff75b2 */ /* 0x0002620008000100 */
[----:B------:R-:W-:Y:S01]  /*0960*/  NOP ;  /* 0x0000000000007918 */ /* 0x000fe20000000000 */
.L_x_11:
[----:B------:R-:W2:Y:S01]  /*0970*/  SHFL.IDX PT, R2, R92, RZ, 0x1f ;  /* 0x00001fff5c027589 */ /* 0x000ea200000e0000 */
[----:B------:R-:W-:Y:S01]  /*0980*/  NOP ;  /* 0x0000000000007918 */ /* 0x000fe20000000000 */
[----:B--2---:R-:W-:-:S13]  /*0990*/  ISETP.NE.AND P0, PT, R2, 0x3, PT ;  /* 0x000000030200780c */ /* 0x004fda0003f05270 */
[----:B------:R-:W-:Y:S05]  /*09a0*/  @P0 BRA `(.L_x_12) ;  /* 0x0000000000300947 */ /* 0x000fea0003800000 */
[----:B-1----:R-:W1:Y:S01]  /*09b0*/  S2UR UR5, SR_CgaCtaId ;  /* 0x00000000000579c3 */ /* 0x002e620000008800 */
[----:B------:R-:W-:Y:S01]  /*09c0*/  UMOV UR7, 0x400 ;  /* 0x0000040000077882 */ /* 0x000fe20000000000 */
[----:B------:R-:W-:Y:S01]  /*09d0*/  UMOV UR4, 0x20 ;  /* 0x0000002000047882 */ /* 0x000fe20000000000 */
[----:B------:R-:W-:Y:S01]  /*09e0*/  ELECT P0, URZ, PT ;  /* 0x0000000000ff782f */ /* 0x000fe20003800000 */
[----:B------:R-:W-:-:S04]  /*09f0*/  UIADD3 UR10, UPT, UPT, -UR4, 0x100000, URZ ;  /* 0x00100000040a7890 */ /* 0x000fc8000fffe1ff */
[----:B------:R-:W-:Y:S02]  /*0a00*/  USHF.L.U32 UR11, UR10, 0xb, URZ ;  /* 0x0000000b0a0b7899 */ /* 0x000fe400080006ff */
[----:B------:R-:W-:Y:S02]  /*0a10*/  USHF.L.U32 UR10, UR10, 0x1, URZ ;  /* 0x000000010a0a7899 */ /* 0x000fe400080006ff */
[----:B-1----:R-:W-:Y:S01]  /*0a20*/  ULEA UR5, UR5, UR7, 0x18 ;  /* 0x0000000705057291 */ /* 0x002fe2000f8ec0ff */
[----:B------:R-:W1:Y:S11]  /*0a30*/  FENCE.VIEW.ASYNC.S ;  /* 0x00000000000073c6 */ /* 0x000e760000000000 */
[----:B-1----:R2:W1:Y:S01]  /*0a40*/  SYNCS.EXCH.64 URZ, [UR5+0x130], UR10 ;  /* 0x0001300a05ff75b2 */ /* 0x0024620008000100 */
[----:B------:R2:W1:Y:S02]  /*0a50*/  SYNCS.EXCH.64 URZ, [UR5+0x138], UR10 ;  /* 0x0001380a05ff75b2 */ /* 0x0004640008000100 */
[----:B--2---:R-:W-:Y:S01]  /*0a60*/  NOP ;  /* 0x0000000000007918 */ /* 0x004fe20000000000 */
.L_x_12:
[----:B------:R-:W2:Y:S01]  /*0a70*/  SHFL.IDX PT, R2, R92, RZ, 0x1f ;  /* 0x00001fff5c027589 */ /* 0x000ea200000e0000 */
[----:B------:R-:W-:Y:S01]  /*0a80*/  NOP ;  /* 0x0000000000007918 */ /* 0x000fe20000000000 */
[----:B--2---:R-:W-:-:S13]  /*0a90*/  ISETP.NE.AND P0, PT, R2, 0x4, PT ;  /* 0x000000040200780c */ /* 0x004fda0003f05270 */
[----:B------:R-:W-:Y:S05]  /*0aa0*/  @P0 BRA `(.L_x_13) ;  /* 0x00000000004c0947 */ /* 0x000fea0003800000 */
[----:B-1----:R-:W1:Y:S01]  /*0ab0*/  S2UR UR5, SR_CgaCtaId ;  /* 0x00000000000579c3 */ /* 0x002e620000008800 */
[----:B------:R-:W-:Y:S01]  /*0ac0*/  UMOV UR9, 0x100 ;  /* 0x0000010000097882 */ /* 0x000fe20000000000 */
[----:B------:R-:W-:Y:S01]  /*0ad0*/  UMOV UR7, 0x400 ;  /* 0x0000040000077882 */ /* 0x000fe20000000000 */
[----:B------:R-:W-:Y:S01]  /*0ae0*/  USEL UR9, UR9, 0xe0, UP2 ;  /* 0x000000e009097887 */ /* 0x000fe20009000000 */
[----:B------:R-:W-:Y:S01]  /*0af0*/  UMOV UR4, 0x1 ;  /* 0x0000000100047882 */ /* 0x000fe20000000000 */
[----:B------:R-:W-:Y:S01]  /*0b00*/  ELECT P0, URZ, PT ;  /* 0x0000000000ff782f */ /* 0x000fe20003800000 */
[----:B------:R-:W-:-:S04]  /*0b10*/  UIADD3 UR10, UPT, UPT, -UR4, 0x100000, URZ ;  /* 0x00100000040a7890 */ /* 0x000fc8000fffe1ff */
[----:B------:R-:W-:Y:S02]  /*0b20*/  USHF.L.U32 UR11, UR10, 0xb, URZ ;  /* 0x0000000b0a0b7899 */ /* 0x000fe400080006ff */
[----:B------:R-:W-:Y:S02]  /*0b30*/  USHF.L.U32 UR10, UR10, 0x1, URZ ;  /* 0x000000010a0a7899 */ /* 0x000fe400080006ff */
[----:B------:R-:W-:-:S04]  /*0b40*/  UIADD3 UR12, UPT, UPT, -UR9, 0x100000, URZ ;  /* 0x00100000090c7890 */ /* 0x000fc8000fffe1ff */
[----:B------:R-:W-:Y:S02]  /*0b50*/  USHF.L.U32 UR13, UR12, 0xb, URZ ;  /* 0x0000000b0c0d7899 */ /* 0x000fe400080006ff */
[----:B------:R-:W-:Y:S02]  /*0b60*/  USHF.L.U32 UR12, UR12, 0x1, URZ ;  /* 0x000000010c0c7899 */ /* 0x000fe400080006ff */
[----:B-1----:R-:W-:Y:S01]  /*0b70*/  ULEA UR5, UR5, UR7, 0x18 ;  /* 0x0000000705057291 */ /* 0x002fe2000f8ec0ff */
[----:B------:R-:W1:Y:S11]  /*0b80*/  FENCE.VIEW.ASYNC.S ;  /* 0x00000000000073c6 */ /* 0x000e760000000000 */
[----:B-1----:R2:W1:Y:S01]  /*0b90*/  SYNCS.EXCH.64 URZ, [UR5+0x140], UR10 ;  /* 0x0001400a05ff75b2 */ /* 0x0024620008000100 */
[----:B------:R2:W1:Y:S01]  /*0ba0*/  SYNCS.EXCH.64 URZ, [UR5+0x150], UR12 ;  /* 0x0001500c05ff75b2 */ /* 0x0004620008000100 */
[----:B------:R2:W1:Y:S01]  /*0bb0*/  SYNCS.EXCH.64 URZ, [UR5+0x148], UR10 ;  /* 0x0001480a05ff75b2 */ /* 0x0004620008000100 */
[----:B------:R2:W1:Y:S02]  /*0bc0*/  SYNCS.EXCH.64 URZ, [UR5+0x158], UR12 ;  /* 0x0001580c05ff75b2 */ /* 0x0004640008000100 */
[----:B--2---:R-:W-:Y:S01]  /*0bd0*/  NOP ;  /* 0x0000000000007918 */ /* 0x004fe20000000000 */
.L_x_13:
[----:B------:R-:W2:Y:S01]  /*0be0*/  SHFL.IDX PT, R2, R92, RZ, 0x1f ;  /* 0x00001fff5c027589 */ /* 0x000ea200000e0000 */
[----:B------:R-:W-:Y:S01]  /*0bf0*/  NOP ;  /* 0x0000000000007918 */ /* 0x000fe20000000000 */
[----:B--2---:R-:W-:-:S13]  /*0c00*/  ISETP.NE.AND P0, PT, R2, 0x5, PT ;  /* 0x000000050200780c */ /* 0x004fda0003f05270 */
[----:B------:R-:W-:Y:S05]  /*0c10*/  @P0 BRA `(.L_x_14) ;  /* 0x0000000000580947 */ /* 0x000fea0003800000 */
[----:B-1----:R-:W1:Y:S01]  /*0c20*/  S2UR UR7, SR_CgaCtaId ;  /* 0x00000000000779c3 */ /* 0x002e620000008800 */
        /* <DEDUP_REMOVED lines=12> */
[----:B-1----:R2:W1:Y:S01]  /*0cf0*/  SYNCS.EXCH.64 URZ, [UR7+0x160], UR10 ;  /* 0x0001600a07ff75b2 */ /* 0x0024620008000100 */
[----:B------:R2:W1:Y:S01]  /*0d00*/  SYNCS.EXCH.64 URZ, [UR7+0x180], UR4 ;  /* 0x0001800407ff75b2 */ /* 0x0004620008000100 */
[----:B------:R2:W1:Y:S01]  /*0d10*/  SYNCS.EXCH.64 URZ, [UR7+0x168], UR10 ;  /* 0x0001680a07ff75b2 */ /* 0x0004620008000100 */
[----:B------:R2:W1:Y:S01]  /*0d20*/  SYNCS.EXCH.64 URZ, [UR7+0x188], UR4 ;  /* 0x0001880407ff75b2 */ /* 0x0004620008000100 */
[----:B------:R2:W1:Y:S01]  /*0d30*/  SYNCS.EXCH.64 URZ, [UR7+0x170], UR10 ;  /* 0x0001700a07ff75b2 */ /* 0x0004620008000100 */
[----:B------:R2:W1:Y:S01]  /*0d40*/  SYNCS.EXCH.64 URZ, [UR7+0x190], UR4 ;  /* 0x0001900407ff75b2 */ /* 0x0004620008000100 */
[----:B------:R2:W1:Y:S01]  /*0d50*/  SYNCS.EXCH.64 URZ, [UR7+0x178], UR10 ;  /* 0x0001780a07ff75b2 */ /* 0x0004620008000100 */
[----:B------:R2:W1:Y:S02]  /*0d60*/  SYNCS.EXCH.64 URZ, [UR7+0x198], UR4 ;  /* 0x0001980407ff75b2 */ /* 0x0004640008000100 */
[----:B--2---:R-:W-:Y:S01]  /*0d70*/  NOP ;  /* 0x0000000000007918 */ /* 0x004fe20000000000 */
.L_x_14:
        /* <DEDUP_REMOVED lines=18> */
.L_x_15:
[----:B-1----:R-:W1:Y:S01]  /*0ea0*/  S2UR UR5, SR_CTAID.X ;  /* 0x00000000000579c3 */ /* 0x002e620000002500 */
[----:B------:R-:W-:-:S05]  /*0eb0*/  CS2R.32 R87, SR_CgaSize ;  /* 0x0000000000577805 */ /* 0x000fca0000008a00 */
[----:B------:R-:W-:-:S05]  /*0ec0*/  IMAD R87, R87, -0xa0, RZ ;  /* 0xffffff6057577824 */ /* 0x000fca00078e02ff */
[----:B------:R-:W-:-:S14]  /*0ed0*/  R2UR UR9, R87 ;  /* 0x00000000570972ca */ /* 0x000fdc00000e0000 */
[----:B------:R-:W2:Y:S01]  /*0ee0*/  LDCU UR9, c[0x0][UR9+0x2b0] ;  /* 0x00005600090977ac */ /* 0x000ea20008000800 */
[----:B------:R-:W-:Y:S01]  /*0ef0*/  NOP ;  /* 0x0000000000007918 */ /* 0x000fe20000000000 */
[----:B------:R-:W-:-:S05]  /*0f00*/  CS2R.32 R87, SR_CgaSize ;  /* 0x0000000000577805 */ /* 0x000fca0000008a00 */
[----:B------:R-:W-:-:S05]  /*0f10*/  IMAD R87, R87, -0xa0, RZ ;  /* 0xffffff6057577824 */ /* 0x000fca00078e02ff */
[----:B------:R-:W-:-:S14]  /*0f20*/  R2UR UR7, R87 ;  /* 0x00000000570772ca */ /* 0x000fdc00000e0000 */
[----:B------:R-:W3:Y:S01]  /*0f30*/  LDCU UR7, c[0x0][UR7+0x2b4] ;  /* 0x00005680070777ac */ /* 0x000ee20008000800 */
[----:B------:R-:W4:Y:S08]  /*0f40*/  S2UR UR4, SR_CTAID.Y ;  /* 0x00000000000479c3 */ /* 0x000f300000002600 */
[----:B------:R-:W3:Y:S01]  /*0f50*/  LDC R10, c[0x0][0xb24] ;  /* 0x0002c900ff0a7b82 */ /* 0x000ee20000000800 */
[----:B-1----:R-:W-:-:S02]  /*0f60*/  I2FP.F32.U32 R87, UR5 ;  /* 0x0000000500577c45 */ /* 0x002fc40008201000 */
[----:B------:R-:W-:-:S05]  /*0f70*/  CS2R.32 R3, SR_CgaSize ;  /* 0x0000000000037805 */ /* 0x000fca0000008a00 */
[----:B------:R-:W-:-:S06]  /*0f80*/  IMAD R3, R3, -0xa0, RZ ;  /* 0xffffff6003037824 */ /* 0x000fcc00078e02ff */
[----:B------:R-:W1:Y:S01]  /*0f90*/  LDC R3, c[0x0][R3+0x2a0] ;  /* 0x0000a80003037b82 */ /* 0x000e620000000800 */
[----:B------:R-:W-:Y:S01]  /*0fa0*/  MOV R15, UR5 ;  /* 0x00000005000f7c02 */ /* 0x000fe20008000f00 */
[----:B--2---:R-:W-:Y:S01]  /*0fb0*/  FMUL R87, R87, UR9 ;  /* 0x0000000957577c20 */ /* 0x004fe20008400000 */
[----:B----4-:R-:W-:Y:S02]  /*0fc0*/  I2FP.F32.U32 R86, UR4 ;  /* 0x0000000400567c45 */ /* 0x010fe40008201000 */
[----:B------:R-:W-:-:S05]  /*0fd0*/  CS2R.32 R2, SR_CgaSize ;  /* 0x0000000000027805 */ /* 0x000fca0000008a00 */
[----:B------:R-:W-:-:S06]  /*0fe0*/  IMAD R2, R2, -0xa0, RZ ;  /* 0xffffff6002027824 */ /* 0x000fcc00078e02ff */
[----:B------:R-:W2:Y:S01]  /*0ff0*/  LDC R2, c[0x0][R2+0x2a4] ;  /* 0x0000a90002027b82 */ /* 0x000ea20000000800 */
[----:B------:R-:W-:Y:S01]  /*1000*/  MOV R14, UR4 ;  /* 0x00000004000e7c02 */ /* 0x000fe20008000f00 */
[----:B------:R-:W4:Y:S01]  /*1010*/  F2I.U32.TRUNC.NTZ R87, R87 ;  /* 0x0000005700577305 */ /* 0x000f22000020f000 */
[----:B---3--:R-:W-:-:S05]  /*1020*/  FMUL R86, R86, UR7 ;  /* 0x0000000756567c20 */ /* 0x008fca0008400000 */
[----:B------:R-:W-:Y:S01]  /*1030*/  BAR.SYNC.DEFER_BLOCKING 0x0 ;  /* 0x0000000000007b1d */ /* 0x000fe20000010000 */
[----:B------:R-:W-:-:S05]  /*1040*/  ISETP.GE.AND P0, PT, R10, 0x1, PT ;  /* 0x000000010a00780c */ /* 0x000fca0003f06270 */
[----:B------:R-:W3:Y:S02]  /*1050*/  F2I.U32.TRUNC.NTZ R86, R86 ;  /* 0x0000005600567305 */ /* 0x000ee4000020f000 */
[----:B------:R-:W2:Y:S01]  /*1060*/  S2UR UR36, SR_CTAID.Z ;  /* 0x00000000002479c3 */ /* 0x000ea20000002700 */
[----:B----4-:R-:W-:-:S05]  /*1070*/  IADD3 R87, PT, PT, -R87, RZ, RZ ;  /* 0x000000ff57577210 */ /* 0x010fca0007ffe1ff */
[----:B-1----:R-:W-:Y:S01]  /*1080*/  IMAD R87, R3, R87, UR5 ;  /* 0x0000000503577e24 */ /* 0x002fe2000f8e0257 */
[----:B---3--:R-:W-:-:S05]  /*1090*/  IADD3 R86, PT, PT, -R86, RZ, RZ ;  /* 0x000000ff56567210 */ /* 0x008fca0007ffe1ff */
[----:B--2---:R-:W-:Y:S01]  /*10a0*/  IMAD R86, R2, R86, UR4 ;  /* 0x0000000402567e24 */ /* 0x004fe2000f8e0256 */
[----:B------:R-:W-:Y:S06]  /*10b0*/  @!P0 BRA `(.L_x_16) ;  /* 0x0000000000b88947 */ /* 0x000fec0003800000 */
[----:B------:R-:W1:Y:S01]  /*10c0*/  LDC.64 R4, c[0x0][0xb18] ;  /* 0x0002c600ff047b82 */ /* 0x000e620000000a00 */
[----:B------:R-:W-:-:S07]  /*10d0*/  ISETP.NE.AND P0, PT, R10, 0x1, PT ;  /* 0x000000010a00780c */ /* 0x000fce0003f05270 */
[----:B------:R-:W2:Y:S08]  /*10e0*/  LDC R9, c[0x0][0xb0c] ;  /* 0x0002c300ff097b82 */ /* 0x000eb00000000800 */
[----:B------:R-:W3:Y:S08]  /*10f0*/  LDC R12, c[0x0][0x370] ;  /* 0x0000dc00ff0c7b82 */ /* 0x000ef00000000800 */
[----:B------:R-:W4:Y:S01]  /*1100*/  LDC R11, c[0x0][0x374] ;  /* 0x0000dd00ff0b7b82 */ /* 0x000f220000000800 */
[----:B-1----:R-:W-:-:S07]  /*1110*/  ISETP.NE.AND P1, PT, R4, 0x1, PT ;  /* 0x000000010400780c */ /* 0x002fce0003f25270 */
[----:B------:R-:W3:Y:S01]  /*1120*/  LDC.64 R6, c[0x0][0xb10] ;  /* 0x0002c400ff067b82 */ /* 0x000ee20000000a00 */
[----:B--2---:R-:W-:-:S07]  /*1130*/  ISETP.NE.AND P2, PT, R9, 0x1, PT ;  /* 0x000000010900780c */ /* 0x004fce0003f45270 */
[----:B------:R-:W1:Y:S08]  /*1140*/  LDC R8, c[0x0][0xb20] ;  /* 0x0002c800ff087b82 */ /* 0x000e700000000800 */
[----:B------:R-:W2:Y:S01]  /*1150*/  LDC.64 R2, c[0x0][0xb28] ;  /* 0x0002ca00ff027b82 */ /* 0x000ea20000000a00 */
[----:B----4-:R-:W-:-:S04]  /*1160*/  IMAD.HI.U32 R13, R11, R5, RZ ;  /* 0x000000050b0d7227 */ /* 0x010fc800078e00ff */
[----:B------:R-:W-:-:S04]  /*1170*/  IMAD.HI.U32 R5, R14, R5, RZ ;  /* 0x000000050e057227 */ /* 0x000fc800078e00ff */
[----:B---3--:R-:W-:-:S05]  /*1180*/  IMAD.HI.U32 R16, R12, R6, RZ ;  /* 0x000000060c107227 */ /* 0x008fca00078e00ff */
[-C--:B------:R-:W-:Y:S01]  /*1190*/  @P2 SHF.R.U32.HI R12, RZ, R7.reuse, R16 ;  /* 0x00000007ff0c2219 */ /* 0x080fe20000011610 */
[----:B------:R-:W-:Y:S01]  /*11a0*/  IMAD.HI.U32 R16, R15, R6, RZ ;  /* 0x000000060f107227 */ /* 0x000fe200078e00ff */
[-C--:B-1----:R-:W-:Y:S02]  /*11b0*/  @P1 SHF.R.U32.HI R11, RZ, R8.reuse, R13 ;  /* 0x00000008ff0b1219 */ /* 0x082fe4000001160d */
[----:B------:R-:W-:Y:S02]  /*11c0*/  SHF.R.U32.HI R5, RZ, R8, R5 ;  /* 0x00000008ff057219 */ /* 0x000fe40000011605 */
[----:B------:R-:W-:Y:S02]  /*11d0*/  SHF.R.U32.HI R16, RZ, R7, R16 ;  /* 0x00000007ff107219 */ /* 0x000fe40000011610 */
[----:B------:R-:W-:Y:S01]  /*11e0*/  SEL R5, R14, R5, !P1 ;  /* 0x000000050e057207 */ /* 0x000fe20004800000 */
[----:B--2---:R-:W-:Y:S01]  /*11f0*/  IMAD.HI.U32 R13, R11, R2, RZ ;  /* 0x000000020b0d7227 */ /* 0x004fe200078e00ff */
[----:B------:R-:W-:-:S03]  /*1200*/  SEL R16, R15, R16, !P2 ;  /* 0x000000100f107207 */ /* 0x000fc60005000000 */
[----:B------:R-:W-:Y:S01]  /*1210*/  IMAD.HI.U32 R6, R12, R2, RZ ;  /* 0x000000020c067227 */ /* 0x000fe200078e00ff */
[----:B------:R-:W-:-:S04]  /*1220*/  @P0 SHF.R.U32.HI R11, RZ, R3, R13 ;  /* 0x00000003ff0b0219 */ /* 0x000fc8000001160d */
[----:B------:R-:W-:Y:S01]  /*1230*/  @P0 SHF.R.U32.HI R12, RZ, R3, R6 ;  /* 0x00000003ff0c0219 */ /* 0x000fe20000011606 */
[----:B------:R-:W-:-:S04]  /*1240*/  IMAD R11, R11, R10, RZ ;  /* 0x0000000a0b0b7224 */ /* 0x000fc800078e02ff */
[----:B------:R-:W-:Y:S01]  /*1250*/  IMAD R6, R12, R10, RZ ;  /* 0x0000000a0c067224 */ /* 0x000fe200078e02ff */
[----:B------:R-:W-:-:S04]  /*1260*/  ISETP.GE.AND P1, PT, R5, R11, PT ;  /* 0x0000000b0500720c */ /* 0x000fc80003f26270 */
[----:B------:R-:W-:Y:S01]  /*1270*/  ISETP.GE.OR P1, PT, R16, R6, P1 ;  /* 0x000000061000720c */ /* 0x000fe20000f26670 */
[----:B------:R-:W-:-:S05]  /*1280*/  IMAD.HI.U32 R6, R5, R2, RZ ;  /* 0x0000000205067227 */ /* 0x000fca00078e00ff */
[----:B------:R-:W-:-:S04]  /*1290*/  SHF.R.U32.HI R6, RZ, R3, R6 ;  /* 0x00000003ff067219 */ /* 0x000fc80000011606 */
[----:B------:R-:W-:-:S03]  /*12a0*/  SEL R6, R5, R6, !P0 ;  /* 0x0000000605067207 */ /* 0x000fc60004000000 */
[----:B------:R-:W-:Y:S01]  /*12b0*/  @!P1 IMAD.HI.U32 R7, R16, R2, RZ ;  /* 0x0000000210079227 */ /* 0x000fe200078e00ff */
[----:B------:R-:W-:-:S04]  /*12c0*/  IADD3 R2, PT, PT, -R6, RZ, RZ ;  /* 0x000000ff06027210 */ /* 0x000fc80007ffe1ff */
[----:B------:R-:W-:Y:S01]  /*12d0*/  @!P1 SHF.R.U32.HI R3, RZ, R3, R7 ;  /* 0x00000003ff039219 */ /* 0x000fe20000011607 */
[----:B------:R-:W-:Y:S01]  /*12e0*/  IMAD R2, R10, R2, R5 ;  /* 0x000000020a027224 */ /* 0x000fe200078e0205 */
[----:B------:R-:W-:Y:S02]  /*12f0*/  IADD3 R7, PT, PT, -R5, RZ, RZ ;  /* 0x000000ff05077210 */ /* 0x000fe40007ffe1ff */
[----:B------:R-:W-:-:S03]  /*1300*/  @!P1 SEL R3, R16, R3, !P0 ;  /* 0x0000000310039207 */ /* 0x000fc60004000000 */
[----:B------:R-:W-:Y:S02]  /*1310*/  IMAD R7, R4, R7, R14 ;  /* 0x0000000704077224 */ /* 0x000fe400078e020e */
[--C-:B------:R-:W-:Y:S02]  /*1320*/  @!P1 IMAD.IADD R6, R6, 0x1, -R3.reuse ;  /* 0x0000000106069824 */ /* 0x100fe400078e0a03 */
[----:B------:R-:W-:Y:S01]  /*1330*/  @!P1 IMAD R3, R2, R12, R3 ;  /* 0x0000000c02039224 */ /* 0x000fe200078e0203 */
[----:B------:R-:W-:Y:S01]  /*1340*/  IADD3 R2, PT, PT, -R16, RZ, RZ ;  /* 0x000000ff10027210 */ /* 0x000fe20007ffe1ff */
[----:B------:R-:W-:Y:S02]  /*1350*/  @!P1 IMAD R5, R6, R10, R16 ;  /* 0x0000000a06059224 */ /* 0x000fe400078e0210 */
[----:B------:R-:W-:Y:S02]  /*1360*/  @!P1 IMAD.MOV.U32 R16, RZ, RZ, R3 ;  /* 0x000000ffff109224 */ /* 0x000fe400078e0003 */
[----:B------:R-:W-:-:S02]  /*1370*/  IMAD R2, R9, R2, R15 ;  /* 0x0000000209027224 */ /* 0x000fc400078e020f */
[----:B------:R-:W-:Y:S02]  /*1380*/  IMAD R14, R5, R4, R7 ;  /* 0x00000004050e7224 */ /* 0x000fe400078e0207 */
[----:B------:R-:W-:Y:S02]  /*1390*/  IMAD R15, R16, R9, R2 ;  /* 0x00000009100f7224 */ /* 0x000fe400078e0202 */
.L_x_16:
[----:B------:R-:W1:Y:S01]  /*13a0*/  LDCU UR4, c[0x0][0xb30] ;  /* 0x00016600ff0477ac */ /* 0x000e620008000800 */
[----:B------:R-:W2:Y:S08]  /*13b0*/  S2UR UR37, SR_CgaCtaId ;  /* 0x00000000002579c3 */ /* 0x000eb00000008800 */
[----:B------:R-:W3:Y:S01]  /*13c0*/  LDC R40, c[0x0][0xb24] ;  /* 0x0002c900ff287b82 */ /* 0x000ee20000000800 */
[----:B-1----:R-:W-:-:S09]  /*13d0*/  UISETP.NE.AND UP1, UPT, UR4, 0x1, UPT ;  /* 0x000000010400788c */ /* 0x002fd2000bf25270 */
[----:B--2---:R-:W-:Y:S05]  /*13e0*/  BRA.U UP1, `(.L_x_17) ;  /* 0x0000000101407547 */ /* 0x004fea000b800000 */
[----:B------:R-:W1:Y:S08]  /*13f0*/  LDC.64 R4, c[0x0][0xb10] ;  /* 0x0002c400ff047b82 */ /* 0x000e700000000a00 */
[----:B------:R-:W2:Y:S08]  /*1400*/  LDC.64 R2, c[0x0][0xb18] ;  /* 0x0002c600ff027b82 */ /* 0x000eb00000000a00 */
[----:B------:R-:W4:Y:S08]  /*1410*/  LDC R6, c[0x0][0xb20] ;  /* 0x0002c800ff067b82 */ /* 0x000f300000000800 */
[----:B------:R-:W3:Y:S01]  /*1420*/  LDC R7, c[0x0][0xb0c] ;  /* 0x0002c300ff077b82 */ /* 0x000ee20000000800 */
[----:B-1----:R-:W-:-:S05]  /*1430*/  IMAD.HI.U32 R4, R15, R4, RZ ;  /* 0x000000040f047227 */ /* 0x002fca00078e00ff */
[----:B------:R-:W-:Y:S01]  /*1440*/  SHF.R.U32.HI R4, RZ, R5, R4 ;  /* 0x00000005ff047219 */ /* 0x000fe20000011604 */
[----:B--2---:R-:W-:Y:S01]  /*1450*/  IMAD.HI.U32 R3, R14, R3, RZ ;  /* 0x000000030e037227 */ /* 0x004fe200078e00ff */
[----:B------:R-:W-:-:S04]  /*1460*/  ISETP.NE.AND P0, PT, R2, 0x1, PT ;  /* 0x000000010200780c */ /* 0x000fc80003f05270 */
[----:B----4-:R-:W-:-:S04]  /*1470*/  SHF.R.U32.HI R3, RZ, R6, R3 ;  /* 0x00000006ff037219 */ /* 0x010fc80000011603 */
[----:B------:R-:W-:Y:S02]  /*1480*/  SEL R3, R14, R3, !P0 ;  /* 0x000000030e037207 */ /* 0x000fe40004000000 */
[----:B---3--:R-:W-:-:S04]  /*1490*/  ISETP.NE.AND P1, PT, R7, 0x1, PT ;  /* 0x000000010700780c */ /* 0x008fc80003f25270 */
[----:B------:R-:W-:-:S05]  /*14a0*/  SEL R4, R15, R4, !P1 ;  /* 0x000000040f047207 */ /* 0x000fca0004800000 */
[----:B------:R-:W-:Y:S02]  /*14b0*/  IMAD.IADD R5, R3, 0x1, -R4 ;  /* 0x0000000103057824 */ /* 0x000fe400078e0a04 */
[----:B------:R-:W-:Y:S02]  /*14c0*/  IMAD.IADD R3, R4, 0x1, -R3 ;  /* 0x0000000104037824 */ /* 0x000fe400078e0a03 */
[----:B------:R-:W-:Y:S02]  /*14d0*/  IMAD R15, R5, R7, R15 ;  /* 0x00000007050f7224 */ /* 0x000fe400078e020f */
[----:B------:R-:W-:-:S07]  /*14e0*/  IMAD R14, R3, R2, R14 ;  /* 0x00000002030e7224 */ /* 0x000fce00078e020e */
.L_x_17:
[----:B------:R-:W-:Y:S01]  /*14f0*/  BAR.SYNC.DEFER_BLOCKING 0x0 ;  /* 0x0000000000007b1d */ /* 0x000fe20000010000 */
[----:B------:R-:W-:Y:S01]  /*1500*/  UISETP.NE.AND UP1, UPT, UR8, 0x2, UPT ;  /* 0x000000020800788c */ /* 0x000fe2000bf25270 */
[----:B------:R-:W-:Y:S02]  /*1510*/  ISETP.NE.OR P5, PT, R0, 0x2, !P5 ;  /* 0x000000020000780c */ /* 0x000fe40006fa5670 */
[----:B------:R-:W-:-:S06]  /*1520*/  LOP3.LUT R2, R93, 0x1f, RZ, 0xc0, !PT ;  /* 0x0000001f5d027812 */ /* 0x000fcc00078ec0ff */
[----:B------:R-:W-:Y:S05]  /*1530*/  BRA.U UP1, `(.L_x_18) ;  /* 0x00000019010c7547 */ /* 0x000fea000b800000 */
[----:B------:R-:W1:Y:S01]  /*1540*/  LDCU UR13, c[0x0][0x38c] ;  /* 0x00007180ff0d77ac */ /* 0x000e620008000800 */
[----:B------:R-:W2:Y:S01]  /*1550*/  LDC R8, c[0x0][0x370] ;  /* 0x0000dc00ff087b82 */ /* 0x000ea20000000800 */
[----:B------:R-:W-:Y:S01]  /*1560*/  PLOP3.LUT P1, PT, PT, PT, UP2, 0x80, 0x8 ;  /* 0x000000000008781c */ /* 0x000fe20003f2f028 */
[----:B------:R-:W-:Y:S01]  /*1570*/  IMAD.MOV.U32 R17, RZ, RZ, 0x1 ;  /* 0x00000001ff117424 */ /* 0x000fe200078e00ff */
[----:B------:R-:W-:Y:S01]  /*1580*/  ISETP.EQ.OR P4, PT, R2, RZ, P5 ;  /* 0x000000ff0200720c */ /* 0x000fe20002f82670 */
[----:B------:R-:W-:Y:S01]  /*1590*/  IMAD.MOV.U32 R16, RZ, RZ, RZ ;  /* 0x000000ffff107224 */ /* 0x000fe200078e00ff */
[----:B------:R-:W-:Y:S02]  /*15a0*/  PLOP3.LUT P1, PT, P1, PT, PT, 0x8, 0x80 ;  /* 0x000000000080781c */ /* 0x000fe40000f2e170 */
[----:B------:R-:W-:Y:S01]  /*15b0*/  CS2R R12, SRZ ;  /* 0x00000000000c7805 */ /* 0x000fe2000001ff00 */
[----:B------:R-:W-:Y:S01]  /*15c0*/  IMAD.MOV.U32 R11, RZ, RZ, 0x1 ;  /* 0x00000001ff0b7424 */ /* 0x000fe200078e00ff */
[----:B------:R-:W4:Y:S01]  /*15d0*/  LDC R0, c[0x0][0x374] ;  /* 0x0000dd00ff007b82 */ /* 0x000f220000000800 */
[----:B------:R-:W2:Y:S01]  /*15e0*/  LDCU.64 UR22, c[0x0][0x348] ;  /* 0x00006900ff1677ac */ /* 0x000ea20008000a00 */
[----:B------:R-:W-:Y:S01]  /*15f0*/  UMOV UR6, URZ ;  /* 0x000000ff00067c82 */ /* 0x000fe20008000000 */
[----:B-1----:R-:W-:-:S04]  /*1600*/  UIADD3 UR5, UPT, UPT, UR13, 0x1f, URZ ;  /* 0x0000001f0d057890 */ /* 0x002fc8000fffe0ff */
[----:B------:R-:W-:-:S04]  /*1610*/  USHF.R.S32.HI UR4, URZ, 0x1f, UR5 ;  /* 0x0000001fff047899 */ /* 0x000fc80008011405 */
[----:B------:R-:W-:-:S04]  /*1620*/  ULEA.HI UR4, UR4, UR5, URZ, 0x5 ;  /* 0x0000000504047291 */ /* 0x000fc8000f8f28ff */
[----:B------:R-:W-:Y:S02]  /*1630*/  USHF.R.S32.HI UR15, URZ, 0x5, UR4 ;  /* 0x00000005ff0f7899 */ /* 0x000fe40008011404 */
[----:B------:R-:W-:Y:S02]  /*1640*/  UIADD3 UR4, UPT, UPT, UR13, -0x1, URZ ;  /* 0xffffffff0d047890 */ /* 0x000fe4000fffe0ff */
[----:B------:R-:W-:Y:S02]  /*1650*/  UISETP.LT.U32.AND UP0, UPT, UR15, 0x10, UPT ;  /* 0x000000100f00788c */ /* 0x000fe4000bf01070 */
[----:B------:R-:W-:Y:S02]  /*1660*/  UISETP.GE.U32.AND UP1, UPT, UR4, -0x3f, UPT ;  /* 0xffffffc10400788c */ /* 0x000fe4000bf26070 */
[----:B------:R-:W-:Y:S02]  /*1670*/  USEL UR14, UR15, 0x10, UP0 ;  /* 0x000000100f0e7887 */ /* 0x000fe40008000000 */
[----:B------:R-:W-:-:S02]  /*1680*/  UIADD3 UR13, UPT, UPT, UR13, 0x3e, URZ ;  /* 0x0000003e0d0d7890 */ /* 0x000fc4000fffe0ff */
[----:B------:R-:W-:Y:S02]  /*1690*/  UIADD3 UR5, UPT, UPT, UR14, -0x1, URZ ;  /* 0xffffffff0e057890 */ /* 0x000fe4000fffe0ff */
[----:B------:R-:W-:-:S03]  /*16a0*/  UIADD3 UR7, UPT, UPT, UR15, -UR14, URZ ;  /* 0x8000000e0f077290 */ /* 0x000fc6000fffe0ff */
[----:B------:R-:W-:-:S04]  /*16b0*/  @UP1 UIADD3 UR5, UPT, UPT, UR14, URZ, URZ ;  /* 0x000000ff0e051290 */ /* 0x000fc8000fffe0ff */
[----:B--2---:R-:W-:-:S12]  /*16c0*/  UIADD3 UR5, UPT, UPT, UR5, 0x1, URZ ;  /* 0x0000000105057890 */ /* 0x004fd8000fffe0ff */
.L_x_36:
[----:B------:R-:W-:Y:S01]  /*16d0*/  UISETP.NE.AND UP0, UPT, UR37, URZ, UPT ;  /* 0x000000ff2500728c */ /* 0x000fe2000bf05270 */
[----:B------:R-:W1:Y:S08]  /*16e0*/  S2UR UR37, SR_CgaCtaId ;  /* 0x00000000002579c3 */ /* 0x000e700000008800 */
[----:B------:R-:W-:Y:S05]  /*16f0*/  BRA.U UP0, `(.L_x_19) ;  /* 0x0000000100347547 */ /* 0x000fea000b800000 */
[----:B------:R-:W2:Y:S01]  /*1700*/  S2R R2, SR_CgaCtaId ;  /* 0x0000000000027919 */ /* 0x000ea20000008800 */
[----:B------:R-:W-:-:S04]  /*1710*/  MOV R3, 0x400 ;  /* 0x0000040000037802 */ /* 0x000fc80000000f00 */
[----:B--2---:R-:W-:Y:S02]  /*1720*/  LEA R2, R2, R3, 0x18 ;  /* 0x0000000302027211 */ /* 0x004fe400078ec0ff */
[----:B------:R-:W-:-:S03]  /*1730*/  SHF.L.U32 R3, R11, 0x1f, RZ ;  /* 0x0000001f0b037819 */ /* 0x000fc600000006ff */
[----:B------:R-:W-:-:S04]  /*1740*/  IMAD R2, R12, 0x8, R2 ;  /* 0x000000080c027824 */ /* 0x000fc800078e0202 */
[----:B------:R-:W2:Y:S02]  /*1750*/  SYNCS.PHASECHK.TRANS64.TRYWAIT P0, [R2+URZ+0x1b0], R3 ;  /* 0x0001b003020075a7 */ /* 0x000ea400080011ff */
[----:B--2---:R-:W-:Y:S05]  /*1760*/  @!P0 BRA `(.L_x_20) ;  /* 0x0000006400248947 */ /* 0x004fea0003800000 */
.L_x_128:
[----:B------:R-:W-:Y:S01]  /*1770*/  VIADD R12, R12, 0x1 ;  /* 0x000000010c0c7836 */ /* 0x000fe20000000000 */
[----:B------:R2:W-:Y:S04]  /*1780*/  SYNCS.ARRIVE.TRANS64.A1T0 RZ, [R2+URZ+0x1a0], RZ ;  /* 0x0001a0ff02ff79a7 */ /* 0x0005e800081000ff */
[----:B------:R-:W-:-:S04]  /*1790*/  ISETP.NE.AND P0, PT, R12, 0x2, PT ;  /* 0x000000020c00780c */ /* 0x000fc80003f05270 */
[----:B------:R-:W-:Y:S02]  /*17a0*/  SEL R12, R12, RZ, P0 ;  /* 0x000000ff0c0c7207 */ /* 0x000fe40000000000 */
[----:B--2---:R-:W-:-:S04]  /*17b0*/  SEL R2, RZ, 0x1, P0 ;  /* 0x00000001ff027807 */ /* 0x004fc80000000000 */
[----:B------:R-:W-:-:S07]  /*17c0*/  LOP3.LUT R11, R11, R2, RZ, 0x3c, !PT ;  /* 0x000000020b0b7212 */ /* 0x000fce00078e3cff */
.L_x_19:
[----:B------:R-:W-:Y:S01]  /*17d0*/  UMOV UR4, 0x400 ;  /* 0x0000040000047882 */ /* 0x000fe20000000000 */
[----:B------:R-:W-:Y:S01]  /*17e0*/  SHF.L.U32 R2, R17, 0x1f, RZ ;  /* 0x0000001f11027819 */ /* 0x000fe200000006ff */
[----:B-1----:R-:W-:Y:S01]  /*17f0*/  ULEA UR4, UR37, UR4, 0x18 ;  /* 0x0000000425047291 */ /* 0x002fe2000f8ec0ff */
[----:B------:R-:W-:Y:S01]  /*1800*/  R2UR UR35, R15 ;  /* 0x000000000f2372ca */ /* 0x000fe200000e0000 */
[----:B------:R-:W-:Y:S01]  /*1810*/  UISETP.GE.U32.AND UP0, UPT, UR13, 0x3f, UPT ;  /* 0x0000003f0d00788c */ /* 0x000fe2000bf06070 */
[----:B------:R-:W-:Y:S01]  /*1820*/  R2UR UR11, R14 ;  /* 0x000000000e0b72ca */ /* 0x000fe200000e0000 */
[----:B------:R-:W-:Y:S01]  /*1830*/  ULEA UR8, UR6, UR4, 0x3 ;  /* 0x0000000406087291 */ /* 0x000fe2000f8e18ff */
[----:B------:R-:W-:-:S08]  /*1840*/  UMOV UR24, URZ ;  /* 0x000000ff00187c82 */ /* 0x000fd00008000000 */
[----:B------:R1:W2:Y:S01]  /*1850*/  SYNCS.PHASECHK.TRANS64.TRYWAIT P0, [UR8+0x80], R2 ;  /* 0x00008002ff0075a7 */ /* 0x0002a20008001108 */
[----:B------:R-:W-:Y:S02]  /*1860*/  USHF.L.U32 UR35, UR35, 0x7, URZ ;  /* 0x0000000723237899 */ /* 0x000fe400080006ff */
[----:B------:R-:W-:Y:S01]  /*1870*/  USHF.L.U32 UR11, UR11, 0x6, URZ ;  /* 0x000000060b0b7899 */ /* 0x000fe200080006ff */
[----:B------:R-:W-:Y:S11]  /*1880*/  BRA.U !UP0, `(.L_x_21) ;  /* 0x0000000108a87547 */ /* 0x000ff6000b800000 */
[----:B------:R-:W-:Y:S01]  /*1890*/  UMOV UR16, URZ ;  /* 0x000000ff00107c82 */ /* 0x000fe20008000000 */
[----:B------:R-:W-:-:S05]  /*18a0*/  UMOV UR17, UR6 ;  /* 0x0000000600117c82 */ /* 0x000fca0008000000 */
.L_x_26:
[----:B-1----:R-:W-:Y:S01]  /*18b0*/  ULEA UR33, UR17, UR4, 0x3 ;  /* 0x0000000411217291 */ /* 0x002fe2000f8e18ff */
[----:B--2---:R-:W-:Y:S01]  /*18c0*/  @!P5 MOV R3, 0x3000 ;  /* 0x000030000003d802 */ /* 0x004fe20000000f00 */
[----:B--2---:R-:W-:Y:S10]  /*18d0*/  @P0 BRA `(.L_x_22) ;  /* 0x00000000000c0947 */ /* 0x004ff40003800000 */
[----:B------:R-:W-:-:S04]  /*18e0*/  SHF.L.U32 R4, R17, 0x1f, RZ ;  /* 0x0000001f11047819 */ /* 0x000fc800000006ff */
[----:B------:R-:W2:Y:S02]  /*18f0*/  SYNCS.PHASECHK.TRANS64.TRYWAIT P0, [UR33+0x80], R4 ;  /* 0x00008004ff0075a7 */ /* 0x000ea40008001121 */
[----:B--2---:R-:W-:Y:S05]  /*1900*/  @!P0 BRA `(.L_x_23) ;  /* 0x0000006000d08947 */ /* 0x004fea0003800000 */
.L_x_22:
[----:B------:R2:W-:Y:S01]  /*1910*/  @!P5 SYNCS.ARRIVE.TRANS64 RZ, [UR33], R3 ;  /* 0x00000003ffffd9a7 */ /* 0x0005e20008000021 */
[----:B------:R-:W-:Y:S04]  /*1920*/  BSSY.RECONVERGENT B0, `(.L_x_24) ;  /* 0x0000003000007945 */ /* 0x000fe80003800200 */
[----:B------:R-:W-:Y:S05]  /*1930*/  @P4 BRA `(.L_x_25) ;  /* 0x0000000000044947 */ /* 0x000fea0003800000 */
[----:B------:R-:W-:Y:S05]  /*1940*/  BPT.TRAP 0x1 ;  /* 0x000000040000795c */ /* 0x000fea0000300000 */
.L_x_25:
[----:B------:R-:W-:Y:S05]  /*1950*/  BSYNC.RECONVERGENT B0 ;  /* 0x0000000000007941 */ /* 0x000fea0003800200 */
.L_x_24:
[----:B------:R-:W-:Y:S02]  /*1960*/  UIADD3 UR6, UPT, UPT, UR17, 0x1, URZ ;  /* 0x0000000111067890 */ /* 0x000fe4000fffe0ff */
[----:B------:R-:W-:Y:S02]  /*1970*/  ULEA UR32, UR17, UR4, 0xd ;  /* 0x0000000411207291 */ /* 0x000fe4000f8e68ff */
[----:B------:R-:W-:Y:S02]  /*1980*/  UISETP.NE.AND UP0, UPT, UR6, 0x10, UPT ;  /* 0x000000100600788c */ /* 0x000fe4000bf05270 */
[----:B------:R-:W-:Y:S02]  /*1990*/  UIADD3 UR26, UP1, UPT, UR22, 0x80, URZ ;  /* 0x00000080161a7890 */ /* 0x000fe4000ff3e0ff */
[----:B------:R-:W-:Y:S02]  /*19a0*/  USEL UR9, URZ, 0x1, UP0 ;  /* 0x00000001ff097887 */ /* 0x000fe40008000000 */
[----:B------:R-:W-:-:S02]  /*19b0*/  USEL UR6, UR6, URZ, UP0 ;  /* 0x000000ff06067287 */ /* 0x000fc40008000000 */
[----:B------:R-:W-:Y:S02]  /*19c0*/  UIADD3 UR20, UP0, UPT, UR22, 0x180, URZ ;  /* 0x0000018016147890 */ /* 0x000fe4000ff1e0ff */
[----:B------:R-:W-:Y:S01]  /*19d0*/  ULEA UR8, UR6, UR4, 0x3 ;  /* 0x0000000406087291 */ /* 0x000fe2000f8e18ff */
[----:B------:R-:W-:Y:S01]  /*19e0*/  LOP3.LUT R17, R17, UR9, RZ, 0x3c, !PT ;  /* 0x0000000911117c12 */ /* 0x000fe2000f8e3cff */
[----:B------:R-:W-:Y:S02]  /*19f0*/  USHF.L.U32 UR34, UR16, 0x5, URZ ;  /* 0x0000000510227899 */ /* 0x000fe400080006ff */
[----:B------:R-:W-:Y:S01]  /*1a00*/  UIADD3.X UR27, UPT, UPT, URZ, UR23, URZ, UP1, !UPT ;  /* 0x00000017ff1b7290 */ /* 0x000fe20008ffe4ff */
[----:B-1----:R-:W-:Y:S01]  /*1a10*/  SHF.L.U32 R2, R17, 0x1f, RZ ;  /* 0x0000001f11027819 */ /* 0x002fe200000006ff */
[----:B------:R-:W-:Y:S02]  /*1a20*/  UIADD3 UR32, UPT, UPT, UR32, 0x6400, URZ ;  /* 0x0000640020207890 */ /* 0x000fe4000fffe0ff */
[----:B------:R-:W-:Y:S01]  /*1a30*/  UIADD3.X UR21, UPT, UPT, URZ, UR23, URZ, UP0, !UPT ;  /* 0x00000017ff157290 */ /* 0x000fe200087fe4ff */
[----:B------:R1:W1:Y:S01]  /*1a40*/  SYNCS.PHASECHK.TRANS64.TRYWAIT P0, [UR8+0x80], R2 ;  /* 0x00008002ff0075a7 */ /* 0x0002620008001108 */
[----:B------:R-:W-:Y:S01]  /*1a50*/  ULEA UR8, UR17, UR4, 0xc ;  /* 0x0000000411087291 */ /* 0x000fe2000f8e60ff */
[----:B------:R-:W-:Y:S01]  /*1a60*/  UMOV UR18, 0x0 ;  /* 0x0000000000127882 */ /* 0x000fe20000000000 */
[----:B------:R-:W-:-:S02]  /*1a70*/  UMOV UR19, 0x10000000 ;  /* 0x1000000000137882 */ /* 0x000fc40000000000 */
[----:B------:R-:W-:Y:S01]  /*1a80*/  UIADD3 UR8, UPT, UPT, UR8, 0x26400, URZ ;  /* 0x0002640008087890 */ /* 0x000fe2000fffe0ff */
[----:B------:R1:W-:Y:S01]  /*1a90*/  UTMALDG.3D [UR32], [UR26], desc[UR18] ;  /* 0x000012201a0075b4 */ /* 0x0003e20008011000 */
[----:B------:R-:W-:Y:S01]  /*1aa0*/  UMOV UR12, UR36 ;  /* 0x00000024000c7c82 */ /* 0x000fe20008000000 */
[----:B------:R-:W-:Y:S01]  /*1ab0*/  UMOV UR9, UR33 ;  /* 0x0000002100097c82 */ /* 0x000fe20008000000 */
[----:B------:R-:W-:Y:S01]  /*1ac0*/  UMOV UR10, UR34 ;  /* 0x00000022000a7c82 */ /* 0x000fe20008000000 */
[----:B------:R-:W-:Y:S01]  /*1ad0*/  UIADD3 UR16, UPT, UPT, UR16, 0x1, URZ ;  /* 0x0000000110107890 */ /* 0x000fe2000fffe0ff */
[----:B------:R-:W-:Y:S01]  /*1ae0*/  UMOV UR24, UR5 ;  /* 0x0000000500187c82 */ /* 0x000fe20008000000 */
[----:B------:R-:W-:Y:S02]  /*1af0*/  UMOV UR17, UR6 ;  /* 0x0000000600117c82 */ /* 0x000fe40008000000 */
[----:B------:R1:W-:Y:S01]  /*1b00*/  UTMALDG.3D [UR8], [UR20], desc[UR18] ;  /* 0x00001208140075b4 */ /* 0x0003e20008011000 */
[----:B------:R-:W-:-:S09]  /*1b10*/  UISETP.NE.AND UP0, UPT, UR16, UR5, UPT ;  /* 0x000000051000728c */ /* 0x000fd2000bf05270 */
[----:B------:R-:W-:Y:S05]  /*1b20*/  BRA.U UP0, `(.L_x_26) ;  /* 0xfffffffd00607547 */ /* 0x000fea000b83ffff */
.L_x_21:
[----:B-1----:R-:W-:Y:S01]  /*1b30*/  ULEA UR8, UR6, UR4, 0x3 ;  /* 0x0000000406087291 */ /* 0x002fe2000f8e18ff */
[----:B------:R-:W-:Y:S01]  /*1b40*/  SHF.L.U32 R2, R17, 0x1f, RZ ;  /* 0x0000001f11027819 */ /* 0x000fe200000006ff */
[----:B------:R-:W-:Y:S01]  /*1b50*/  @!P1 SYNCS.ARRIVE.TRANS64.A1T0 RZ, [UR4+0x138], RZ ;  /* 0x000138ffffff99a7 */ /* 0x000fe20008100004 */
[----:B------:R-:W-:-:S06]  /*1b60*/  UISETP.GT.AND UP0, UPT, UR15, UR14, UPT ;  /* 0x0000000e0f00728c */ /* 0x000fcc000bf04270 */
[----:B--2---:R1:W2:Y:S03]  /*1b70*/  SYNCS.PHASECHK.TRANS64.TRYWAIT P0, [UR8+0x80], R2 ;  /* 0x00008002ff0075a7 */ /* 0x0042a60008001108 */
[----:B------:R-:W-:Y:S05]  /*1b80*/  BRA.U !UP0, `(.L_x_27) ;  /* 0x0000000108ac7547 */ /* 0x000fea000b800000 */
[----:B------:R-:W-:Y:S01]  /*1b90*/  UIADD3 UR21, UPT, UPT, UR7, UR24, URZ ;  /* 0x0000001807157290 */ /* 0x000fe2000fffe0ff */
[----:B------:R-:W-:-:S11]  /*1ba0*/  UMOV UR25, UR6 ;  /* 0x0000000600197c82 */ /* 0x000fd60008000000 */
.L_x_32:
[----:B-1----:R-:W-:Y:S01]  /*1bb0*/  ULEA UR17, UR25, UR4, 0x3 ;  /* 0x0000000419117291 */ /* 0x002fe2000f8e18ff */
[----:B--2---:R-:W-:Y:S01]  /*1bc0*/  @!P5 MOV R3, 0x3000 ;  /* 0x000030000003d802 */ /* 0x004fe20000000f00 */
[----:B--2---:R-:W-:Y:S10]  /*1bd0*/  @P0 BRA `(.L_x_28) ;  /* 0x00000000000c0947 */ /* 0x004ff40003800000 */
[----:B------:R-:W-:-:S04]  /*1be0*/  SHF.L.U32 R4, R17, 0x1f, RZ ;  /* 0x0000001f11047819 */ /* 0x000fc800000006ff */
[----:B------:R-:W2:Y:S02]  /*1bf0*/  SYNCS.PHASECHK.TRANS64.TRYWAIT P0, [UR17+0x80], R4 ;  /* 0x00008004ff0075a7 */ /* 0x000ea40008001111 */
[----:B--2---:R-:W-:Y:S05]  /*1c00*/  @!P0 BRA `(.L_x_29) ;  /* 0x0000006000288947 */ /* 0x004fea0003800000 */
.L_x_28:
[----:B------:R2:W-:Y:S01]  /*1c10*/  @!P5 SYNCS.ARRIVE.TRANS64 RZ, [UR17], R3 ;  /* 0x00000003ffffd9a7 */ /* 0x0005e20008000011 */
[----:B------:R-:W-:Y:S04]  /*1c20*/  BSSY.RECONVERGENT B0, `(.L_x_30) ;  /* 0x0000003000007945 */ /* 0x000fe80003800200 */
[----:B------:R-:W-:Y:S05]  /*1c30*/  @P4 BRA `(.L_x_31) ;  /* 0x0000000000044947 */ /* 0x000fea0003800000 */
[----:B------:R-:W-:Y:S05]  /*1c40*/  BPT.TRAP 0x1 ;  /* 0x000000040000795c */ /* 0x000fea0000300000 */
.L_x_31:
[----:B------:R-:W-:Y:S05]  /*1c50*/  BSYNC.RECONVERGENT B0 ;  /* 0x0000000000007941 */ /* 0x000fea0003800200 */
.L_x_30:
        /* <DEDUP_REMOVED lines=10> */
[----:B------:R-:W-:Y:S01]  /*1d00*/  UIADD3 UR16, UPT, UPT, UR16, 0x6400, URZ ;  /* 0x0000640010107890 */ /* 0x000fe2000fffe0ff */
[----:B-1----:R-:W-:Y:S01]  /*1d10*/  SHF.L.U32 R2, R17, 0x1f, RZ ;  /* 0x0000001f11027819 */ /* 0x002fe200000006ff */
[----:B------:R-:W-:Y:S02]  /*1d20*/  UIADD3.X UR31, UPT, UPT, URZ, UR23, URZ, UP1, !UPT ;  /* 0x00000017ff1f7290 */ /* 0x000fe40008ffe4ff */
[----:B------:R-:W-:Y:S01]  /*1d30*/  UIADD3.X UR29, UPT, UPT, URZ, UR23, URZ, UP0, !UPT ;  /* 0x00000017ff1d7290 */ /* 0x000fe200087fe4ff */
[----:B------:R1:W1:Y:S01]  /*1d40*/  SYNCS.PHASECHK.TRANS64.TRYWAIT P0, [UR8+0x80], R2 ;  /* 0x00008002ff0075a7 */ /* 0x0002620008001108 */
[----:B------:R-:W-:Y:S01]  /*1d50*/  ULEA UR8, UR25, UR4, 0xc ;  /* 0x0000000419087291 */ /* 0x000fe2000f8e60ff */
[----:B------:R-:W-:Y:S01]  /*1d60*/  UMOV UR26, 0x0 ;  /* 0x00000000001a7882 */ /* 0x000fe20000000000 */
[----:B------:R-:W-:-:S02]  /*1d70*/  UMOV UR27, 0x10000000 ;  /* 0x10000000001b7882 */ /* 0x000fc40000000000 */
[----:B------:R-:W-:Y:S01]  /*1d80*/  UIADD3 UR8, UPT, UPT, UR8, 0x26400, URZ ;  /* 0x0002640008087890 */ /* 0x000fe2000fffe0ff */
[----:B------:R-:W-:Y:S01]  /*1d90*/  UMOV UR19, UR35 ;  /* 0x0000002300137c82 */ /* 0x000fe20008000000 */
[----:B------:R-:W-:Y:S01]  /*1da0*/  UMOV UR20, UR36 ;  /* 0x0000002400147c82 */ /* 0x000fe20008000000 */
[----:B------:R-:W-:Y:S01]  /*1db0*/  UMOV UR12, UR36 ;  /* 0x00000024000c7c82 */ /* 0x000fe20008000000 */
[----:B------:R-:W-:Y:S01]  /*1dc0*/  UMOV UR9, UR17 ;  /* 0x0000001100097c82 */ /* 0x000fe20008000000 */
[----:B------:R-:W-:Y:S01]  /*1dd0*/  UMOV UR10, UR18 ;  /* 0x00000012000a7c82 */ /* 0x000fe20008000000 */
[----:B------:R1:W-:Y:S01]  /*1de0*/  UTMALDG.3D [UR16], [UR30], desc[UR26] ;  /* 0x00001a101e0075b4 */ /* 0x0003e20008011000 */
[----:B------:R-:W-:Y:S01]  /*1df0*/  UIADD3 UR24, UPT, UPT, UR24, 0x1, URZ ;  /* 0x0000000118187890 */ /* 0x000fe2000fffe0ff */
[----:B------:R-:W-:-:S03]  /*1e00*/  UMOV UR25, UR6 ;  /* 0x0000000600197c82 */ /* 0x000fc60008000000 */
[----:B------:R-:W-:Y:S01]  /*1e10*/  UISETP.NE.AND UP0, UPT, UR24, UR21, UPT ;  /* 0x000000151800728c */ /* 0x000fe2000bf05270 */
[----:B------:R1:W-:Y:S08]  /*1e20*/  UTMALDG.3D [UR8], [UR28], desc[UR26] ;  /* 0x00001a081c0075b4 */ /* 0x0003f00008011000 */
[----:B------:R-:W-:Y:S05]  /*1e30*/  BRA.U UP0, `(.L_x_32) ;  /* 0xfffffffd005c7547 */ /* 0x000fea000b83ffff */
.L_x_27:
[C---:B-1----:R-:W-:Y:S01]  /*1e40*/  LEA R2, R16.reuse, UR4, 0x3 ;  /* 0x0000000410027c11 */ /* 0x042fe2000f8e18ff */
[----:B------:R-:W-:Y:S01]  /*1e50*/  NOP ;  /* 0x0000000000007918 */ /* 0x000fe20000000000 */
[----:B--2---:R-:W-:Y:S02]  /*1e60*/  SHF.L.U32 R3, R13, 0x1f, RZ ;  /* 0x0000001f0d037819 */ /* 0x004fe400000006ff */
[----:B------:R-:W-:Y:S02]  /*1e70*/  LEA R4, R16, UR4, 0x4 ;  /* 0x0000000410047c11 */ /* 0x000fe4000f8e20ff */
[----:B------:R-:W1:Y:S02]  /*1e80*/  SYNCS.PHASECHK.TRANS64.TRYWAIT P0, [R2+URZ+0x140], R3 ;  /* 0x00014003020075a7 */ /* 0x000e6400080011ff */
[----:B-1----:R-:W-:Y:S05]  /*1e90*/  @!P0 BRA `(.L_x_33) ;  /* 0x0000005c009c8947 */ /* 0x002fea0003800000 */
.L_x_131:
[----:B------:R-:W2:Y:S01]  /*1ea0*/  LDS.128 R4, [R4+0x1d0] ;  /* 0x0001d00004047984 */ /* 0x000ea20000000c00 */
[----:B---3--:R-:W-:Y:S01]  /*1eb0*/  ISETP.GE.AND P0, PT, R40, 0x1, PT ;  /* 0x000000012800780c */ /* 0x008fe20003f06270 */
[----:B-1----:R-:W-:Y:S01]  /*1ec0*/  VIADD R2, R2, 0x150 ;  /* 0x0000015002027836 */ /* 0x002fe20000000000 */
[----:B------:R-:W-:Y:S01]  /*1ed0*/  @!PT LDS RZ, [RZ] ;  /* 0x00000000fffff984 */ /* 0x000fe20000000800 */
[----:B------:R-:W-:Y:S01]  /*1ee0*/  @!PT LDS RZ, [RZ] ;  /* 0x00000000fffff984 */ /* 0x000fe20000000800 */
[----:B------:R-:W-:Y:S01]  /*1ef0*/  @!PT LDS RZ, [RZ] ;  /* 0x00000000fffff984 */ /* 0x000fe20000000800 */
[----:B------:R-:W-:Y:S01]  /*1f00*/  @!PT LDS RZ, [RZ] ;  /* 0x00000000fffff984 */ /* 0x000fe20000000800 */
[----:B------:R1:W-:Y:S06]  /*1f10*/  MEMBAR.ALL.CTA ;  /* 0x0000000000007992 */ /* 0x0003ec0000008000 */
[----:B-1----:R-:W1:Y:S01]  /*1f20*/  FENCE.VIEW.ASYNC.S ;  /* 0x00000000000073c6 */ /* 0x002e620000000000 */
[----:B------:R-:W-:-:S04]  /*1f30*/  PRMT R2, RZ, 0x654, R2 ;  /* 0x00000654ff027816 */ /* 0x000fc80000000002 */
[----:B-1----:R1:W-:Y:S01]  /*1f40*/  SYNCS.ARRIVE.TRANS64.RED.A1T0 RZ, [R2+URZ], RZ ;  /* 0x000000ff02ff79a7 */ /* 0x0023e200081004ff */
[----:B--2---:R-:W-:-:S13]  /*1f50*/  LOP3.LUT P2, RZ, R6, 0x1, RZ, 0xc0, !PT ;  /* 0x0000000106ff7812 */ /* 0x004fda000784c0ff */
[----:B------:R-:W-:Y:S01]  /*1f60*/  @P2 SHF.R.U32.HI R3, RZ, 0x10, R5 ;  /* 0x00000010ff032819 */ /* 0x000fe20000011605 */
[----:B------:R-:W-:Y:S01]  /*1f70*/  VOTEU.ANY UP0, P2 ;  /* 0x0000000000ff7886 */ /* 0x000fe20001000100 */
[----:B------:R-:W-:Y:S02]  /*1f80*/  @P2 MOV R10, R4 ;  /* 0x00000004000a2202 */ /* 0x000fe40000000f00 */
[----:B------:R-:W-:Y:S02]  /*1f90*/  @P2 R2UR.BROADCAST UR8, R3 ;  /* 0x00000000030822ca */ /* 0x000fe400008e0000 */
[----:B------:R-:W-:-:S11]  /*1fa0*/  @P2 LOP3.LUT R9, R5, 0xffff, RZ, 0xc0, !PT ;  /* 0x0000ffff05092812 */ /* 0x000fd600078ec0ff */
[----:B------:R-:W-:Y:S01]  /*1fb0*/  @UP0 UMOV UR36, UR8 ;  /* 0x0000000800240c82 */ /* 0x000fe20008000000 */
[----:B-1----:R-:W-:Y:S05]  /*1fc0*/  @!P0 BRA `(.L_x_34) ;  /* 0x0000000000b88947 */ /* 0x002fea0003800000 */
[----:B------:R-:W4:Y:S01]  /*1fd0*/  LDC.64 R4, c[0x0][0xb18] ;  /* 0x0002c600ff047b82 */ /* 0x000f220000000a00 */
[----:B------:R-:W-:-:S07]  /*1fe0*/  ISETP.NE.AND P3, PT, R40, 0x1, PT ;  /* 0x000000012800780c */ /* 0x000fce0003f65270 */
[----:B------:R-:W1:Y:S08]  /*1ff0*/  LDC.64 R6, c[0x0][0xb10] ;  /* 0x0002c400ff067b82 */ /* 0x000e700000000a00 */
[----:B------:R-:W2:Y:S08]  /*2000*/  LDC R14, c[0x0][0xb20] ;  /* 0x0002c800ff0e7b82 */ /* 0x000eb00000000800 */
[----:B------:R-:W3:Y:S01]  /*2010*/  LDC R15, c[0x0][0xb0c] ;  /* 0x0002c300ff0f7b82 */ /* 0x000ee20000000800 */
[----:B----4-:R-:W-:Y:S01]  /*2020*/  IMAD.HI.U32 R19, R0, R5, RZ ;  /* 0x0000000500137227 */ /* 0x010fe200078e00ff */
[----:B------:R-:W-:-:S03]  /*2030*/  ISETP.NE.AND P0, PT, R4, 0x1, PT ;  /* 0x000000010400780c */ /* 0x000fc60003f05270 */
[----:B------:R-:W-:-:S03]  /*2040*/  IMAD.HI.U32 R5, R9, R5, RZ ;  /* 0x0000000509057227 */ /* 0x000fc600078e00ff */
[----:B------:R-:W4:Y:S01]  /*2050*/  LDC.64 R2, c[0x0][0xb28] ;  /* 0x0002ca00ff027b82 */ /* 0x000f220000000a00 */
[----:B-1----:R-:W-:-:S04]  /*2060*/  IMAD.HI.U32 R20, R8, R6, RZ ;  /* 0x0000000608147227 */ /* 0x002fc800078e00ff */
[----:B------:R-:W-:Y:S01]  /*2070*/  IMAD.HI.U32 R21, R10, R6, RZ ;  /* 0x000000060a157227 */ /* 0x000fe200078e00ff */
[----:B------:R-:W-:Y:S02]  /*2080*/  SHF.R.U32.HI R20, RZ, R7, R20 ;  /* 0x00000007ff147219 */ /* 0x000fe40000011614 */
[-C--:B--2---:R-:W-:Y:S02]  /*2090*/  SHF.R.U32.HI R19, RZ, R14.reuse, R19 ;  /* 0x0000000eff137219 */ /* 0x084fe40000011613 */
[----:B------:R-:W-:Y:S02]  /*20a0*/  SHF.R.U32.HI R5, RZ, R14, R5 ;  /* 0x0000000eff057219 */ /* 0x000fe40000011605 */
[----:B------:R-:W-:Y:S02]  /*20b0*/  SEL R19, R0, R19, !P0 ;  /* 0x0000001300137207 */ /* 0x000fe40004000000 */
[----:B------:R-:W-:Y:S02]  /*20c0*/  SHF.R.U32.HI R21, RZ, R7, R21 ;  /* 0x00000007ff157219 */ /* 0x000fe40000011615 */
[----:B---3--:R-:W-:-:S02]  /*20d0*/  ISETP.NE.AND P1, PT, R15, 0x1, PT ;  /* 0x000000010f00780c */ /* 0x008fc40003f25270 */
[----:B------:R-:W-:Y:S02]  /*20e0*/  SEL R5, R9, R5, !P0 ;  /* 0x0000000509057207 */ /* 0x000fe40004000000 */
[----:B------:R-:W-:Y:S02]  /*20f0*/  SEL R20, R8, R20, !P1 ;  /* 0x0000001408147207 */ /* 0x000fe40004800000 */
[----:B------:R-:W-:Y:S01]  /*2100*/  SEL R21, R10, R21, !P1 ;  /* 0x000000150a157207 */ /* 0x000fe20004800000 */
[----:B----4-:R-:W-:-:S04]  /*2110*/  IMAD.HI.U32 R18, R19, R2, RZ ;  /* 0x0000000213127227 */ /* 0x010fc800078e00ff */
        /* <DEDUP_REMOVED lines=10> */
[----:B------:R-:W-:-:S04]  /*21c0*/  @!P0 IMAD.HI.U32 R7, R21, R2, RZ ;  /* 0x0000000215078227 */ /* 0x000fc800078e00ff */
[----:B------:R-:W-:Y:S01]  /*21d0*/  IMAD.MOV R2, RZ, RZ, -R6 ;  /* 0x000000ffff027224 */ /* 0x000fe200078e0a06 */
[----:B------:R-:W-:Y:S02]  /*21e0*/  @!P0 SHF.R.U32.HI R3, RZ, R3, R7 ;  /* 0x00000003ff038219 */ /* 0x000fe40000011607 */
[----:B------:R-:W-:Y:S01]  /*21f0*/  IADD3 R7, PT, PT, -R5, RZ, RZ ;  /* 0x000000ff05077210 */ /* 0x000fe20007ffe1ff */
[----:B------:R-:W-:Y:S01]  /*2200*/  IMAD R2, R40, R2, R5 ;  /* 0x0000000228027224 */ /* 0x000fe200078e0205 */
        /* <DEDUP_REMOVED lines=10> */
.L_x_34:
[----:B------:R-:W1:Y:S02]  /*22b0*/  LDCU UR8, c[0x0][0xb30] ;  /* 0x00016600ff0877ac */ /* 0x000e640008000800 */
[----:B-1----:R-:W-:-:S09]  /*22c0*/  UISETP.NE.AND UP0, UPT, UR8, 0x1, UPT ;  /* 0x000000010800788c */ /* 0x002fd2000bf05270 */
[----:B------:R-:W-:Y:S05]  /*22d0*/  BRA.U UP0, `(.L_x_35) ;  /* 0x0000000100407547 */ /* 0x000fea000b800000 */
[----:B------:R-:W1:Y:S08]  /*22e0*/  LDC.64 R4, c[0x0][0xb10] ;  /* 0x0002c400ff047b82 */ /* 0x000e700000000a00 */
[----:B------:R-:W2:Y:S08]  /*22f0*/  LDC.64 R2, c[0x0][0xb18] ;  /* 0x0002c600ff027b82 */ /* 0x000eb00000000a00 */
[----:B------:R-:W3:Y:S08]  /*2300*/  LDC R6, c[0x0][0xb20] ;  /* 0x0002c800ff067b82 */ /* 0x000ef00000000800 */
[----:B------:R-:W4:Y:S01]  /*2310*/  LDC R7, c[0x0][0xb0c] ;  /* 0x0002c300ff077b82 */ /* 0x000f220000000800 */
[----:B-1----:R-:W-:-:S05]  /*2320*/  IMAD.HI.U32 R4, R10, R4, RZ ;  /* 0x000000040a047227 */ /* 0x002fca00078e00ff */
[----:B------:R-:W-:Y:S01]  /*2330*/  SHF.R.U32.HI R4, RZ, R5, R4 ;  /* 0x00000005ff047219 */ /* 0x000fe20000011604 */
[----:B--2---:R-:W-:Y:S01]  /*2340*/  IMAD.HI.U32 R3, R9, R3, RZ ;  /* 0x0000000309037227 */ /* 0x004fe200078e00ff */
[----:B------:R-:W-:-:S04]  /*2350*/  ISETP.NE.AND P0, PT, R2, 0x1, PT ;  /* 0x000000010200780c */ /* 0x000fc80003f05270 */
[----:B---3--:R-:W-:-:S04]  /*2360*/  SHF.R.U32.HI R3, RZ, R6, R3 ;  /* 0x00000006ff037219 */ /* 0x008fc80000011603 */
[----:B------:R-:W-:Y:S02]  /*2370*/  SEL R3, R9, R3, !P0 ;  /* 0x0000000309037207 */ /* 0x000fe40004000000 */
[----:B----4-:R-:W-:-:S04]  /*2380*/  ISETP.NE.AND P1, PT, R7, 0x1, PT ;  /* 0x000000010700780c */ /* 0x010fc80003f25270 */
[----:B------:R-:W-:-:S05]  /*2390*/  SEL R4, R10, R4, !P1 ;  /* 0x000000040a047207 */ /* 0x000fca0004800000 */
[----:B------:R-:W-:Y:S02]  /*23a0*/  IMAD.IADD R5, R3, 0x1, -R4 ;  /* 0x0000000103057824 */ /* 0x000fe400078e0a04 */
[----:B------:R-:W-:Y:S02]  /*23b0*/  IMAD.IADD R3, R4, 0x1, -R3 ;  /* 0x0000000104037824 */ /* 0x000fe400078e0a03 */
[----:B------:R-:W-:Y:S02]  /*23c0*/  IMAD R10, R5, R7, R10 ;  /* 0x00000007050a7224 */ /* 0x000fe400078e020a */
[----:B------:R-:W-:-:S07]  /*23d0*/  IMAD R9, R3, R2, R9 ;  /* 0x0000000203097224 */ /* 0x000fce00078e0209 */
.L_x_35:
[----:B------:R-:W-:Y:S01]  /*23e0*/  VIADD R16, R16, 0x1 ;  /* 0x0000000110107836 */ /* 0x000fe20000000000 */
[----:B------:R-:W-:Y:S01]  /*23f0*/  PLOP3.LUT P1, PT, PT, PT, PT, 0x80, 0x8 ;  /* 0x000000000008781c */ /* 0x000fe20003f2f070 */
[----:B------:R-:W-:Y:S02]  /*2400*/  IMAD.IADD R15, R10, 0x1, R87 ;  /* 0x000000010a0f7824 */ /* 0x000fe400078e0257 */
[----:B------:R-:W-:Y:S01]  /*2410*/  IMAD.IADD R14, R9, 0x1, R86 ;  /* 0x00000001090e7824 */ /* 0x000fe200078e0256 */
[----:B------:R-:W-:-:S04]  /*2420*/  ISETP.NE.AND P0, PT, R16, 0x2, PT ;  /* 0x000000021000780c */ /* 0x000fc80003f05270 */
[----:B------:R-:W-:Y:S02]  /*2430*/  SEL R2, RZ, 0x1, P0 ;  /* 0x00000001ff027807 */ /* 0x000fe40000000000 */
[----:B------:R-:W-:Y:S02]  /*2440*/  SEL R16, R16, RZ, P0 ;  /* 0x000000ff10107207 */ /* 0x000fe40000000000 */
[----:B------:R-:W-:Y:S01]  /*2450*/  LOP3.LUT R13, R13, R2, RZ, 0x3c, !PT ;  /* 0x000000020d0d7212 */ /* 0x000fe200078e3cff */
[----:B------:R-:W-:Y:S06]  /*2460*/  @P2 BRA `(.L_x_36) ;  /* 0xfffffff000982947 */ /* 0x000fec000383ffff */
[----:B------:R-:W-:Y:S01]  /*2470*/  UIADD3 UR4, UPT, UPT, UR4, 0x80, URZ ;  /* 0x0000008004047890 */ /* 0x000fe2000fffe0ff */
[----:B------:R-:W-:-:S03]  /*2480*/  SHF.L.U32 R2, R17, 0x1f, RZ ;  /* 0x0000001f11027819 */ /* 0x000fc600000006ff */
[----:B------:R-:W-:-:S09]  /*2490*/  ULEA UR5, UR6, UR4, 0x3 ;  /* 0x0000000406057291 */ /* 0x000fd2000f8e18ff */
[----:B------:R-:W1:Y:S02]  /*24a0*/  SYNCS.PHASECHK.TRANS64.TRYWAIT P0, [UR5], R2 ;  /* 0x00000002ff0075a7 */ /* 0x000e640008001105 */
[----:B-1----:R-:W-:Y:S05]  /*24b0*/  @!P0 BRA `(.L_x_37) ;  /* 0x0000005800288947 */ /* 0x002fea0003800000 */
.L_x_133:
[----:B------:R-:W-:-:S04]  /*24c0*/  UIADD3 UR6, UPT, UPT, UR6, 0x1, URZ ;  /* 0x0000000106067890 */ /* 0x000fc8000fffe0ff */
[----:B------:R-:W-:-:S04]  /*24d0*/  UISETP.NE.AND UP0, UPT, UR6, 0x10, UPT ;  /* 0x000000100600788c */ /* 0x000fc8000bf05270 */
[----:B------:R-:W-:Y:S02]  /*24e0*/  USEL UR7, URZ, 0x1, UP0 ;  /* 0x00000001ff077887 */ /* 0x000fe40008000000 */
[----:B------:R-:W-:-:S04]  /*24f0*/  USEL UR6, UR6, URZ, UP0 ;  /* 0x000000ff06067287 */ /* 0x000fc80008000000 */
[----:B------:R-:W-:Y:S01]  /*2500*/  ULEA UR5, UR6, UR4, 0x3 ;  /* 0x0000000406057291 */ /* 0x000fe2000f8e18ff */
[----:B-1----:R-:W-:-:S04]  /*2510*/  LOP3.LUT R2, R17, UR7, RZ, 0x3c, !PT ;  /* 0x0000000711027c12 */ /* 0x002fc8000f8e3cff */
[----:B------:R-:W-:-:S04]  /*2520*/  SHF.L.U32 R3, R2, 0x1f, RZ ;  /* 0x0000001f02037819 */ /* 0x000fc800000006ff */
[----:B------:R-:W1:Y:S02]  /*2530*/  SYNCS.PHASECHK.TRANS64.TRYWAIT P0, [UR5], R3 ;  /* 0x00000003ff0075a7 */ /* 0x000e640008001105 */
[----:B-1----:R-:W-:Y:S05]  /*2540*/  @!P0 BRA `(.L_x_38) ;  /* 0x00000058001c8947 */ /* 0x002fea0003800000 */
.L_x_135:
[----:B------:R-:W-:-:S04]  /*2550*/  UIADD3 UR6, UPT, UPT, UR6, 0x1, URZ ;  /* 0x0000000106067890 */ /* 0x000fc8000fffe0ff */
[----:B------:R-:W-:-:S04]  /*2560*/  UISETP.NE.AND UP0, UPT, UR6, 0x10, UPT ;  /* 0x000000100600788c */ /* 0x000fc8000bf05270 */
[----:B------:R-:W-:Y:S02]  /*2570*/  USEL UR7, URZ, 0x1, UP0 ;  /* 0x00000001ff077887 */ /* 0x000fe40008000000 */
[----:B------:R-:W-:-:S04]  /*2580*/  USEL UR6, UR6, URZ, UP0 ;  /* 0x000000ff06067287 */ /* 0x000fc80008000000 */
[----:B------:R-:W-:Y:S01]  /*2590*/  ULEA UR5, UR6, UR4, 0x3 ;  /* 0x0000000406057291 */ /* 0x000fe2000f8e18ff */
[----:B------:R-:W-:-:S04]  /*25a0*/  LOP3.LUT R2, R2, UR7, RZ, 0x3c, !PT ;  /* 0x0000000702027c12 */ /* 0x000fc8000f8e3cff */
[----:B-1----:R-:W-:-:S04]  /*25b0*/  SHF.L.U32 R3, R2, 0x1f, RZ ;  /* 0x0000001f02037819 */ /* 0x002fc800000006ff */
[----:B------:R-:W1:Y:S02]  /*25c0*/  SYNCS.PHASECHK.TRANS64.TRYWAIT P0, [UR5], R3 ;  /* 0x00000003ff0075a7 */ /* 0x000e640008001105 */
[----:B-1----:R-:W-:Y:S05]  /*25d0*/  @!P0 BRA `(.L_x_39) ;  /* 0x0000005800108947 */ /* 0x002fea0003800000 */
.L_x_137:
        /* <DEDUP_REMOVED lines=9> */
.L_x_139:
        /* <DEDUP_REMOVED lines=9> */
.L_x_141:
        /* <DEDUP_REMOVED lines=9> */
.L_x_143:
        /* <DEDUP_REMOVED lines=9> */
.L_x_145:
        /* <DEDUP_REMOVED lines=9> */
.L_x_147:
        /* <DEDUP_REMOVED lines=9> */
.L_x_149:
        /* <DEDUP_REMOVED lines=9> */
.L_x_151:
        /* <DEDUP_REMOVED lines=9> */
.L_x_153:
        /* <DEDUP_REMOVED lines=9> */
.L_x_155:
        /* <DEDUP_REMOVED lines=9> */
.L_x_157:
        /* <DEDUP_REMOVED lines=9> */
.L_x_159:
        /* <DEDUP_REMOVED lines=9> */
.L_x_161:
[----:B------:R-:W-:-:S04]  /*2ca0*/  UIADD3 UR6, UPT, UPT, UR6, 0x1, URZ ;  /* 0x0000000106067890 */ /* 0x000fc8000fffe0ff */
[----:B------:R-:W-:-:S04]  /*2cb0*/  UISETP.NE.AND UP0, UPT, UR6, 0x10, UPT ;  /* 0x000000100600788c */ /* 0x000fc8000bf05270 */
[----:B------:R-:W-:Y:S02]  /*2cc0*/  USEL UR5, URZ, 0x1, UP0 ;  /* 0x00000001ff057887 */ /* 0x000fe40008000000 */
[----:B------:R-:W-:-:S04]  /*2cd0*/  USEL UR6, UR6, URZ, UP0 ;  /* 0x000000ff06067287 */ /* 0x000fc80008000000 */
[----:B------:R-:W-:Y:S01]  /*2ce0*/  ULEA UR6, UR6, UR4, 0x3 ;  /* 0x0000000406067291 */ /* 0x000fe2000f8e18ff */
[----:B------:R-:W-:-:S04]  /*2cf0*/  LOP3.LUT R2, R2, UR5, RZ, 0x3c, !PT ;  /* 0x0000000502027c12 */ /* 0x000fc8000f8e3cff */
[----:B------:R-:W-:Y:S01]  /*2d00*/  SHF.L.U32 R2, R2, 0x1f, RZ ;  /* 0x0000001f02027819 */ /* 0x000fe200000006ff */
[----:B-1--4-:R-:W-:-:S07]  /*2d10*/  IMAD.U32 R0, RZ, RZ, UR6 ;  /* 0x00000006ff007e24 */ /* 0x012fce000f8e00ff */
.L_x_52:
[----:B-1----:R1:W2:Y:S02]  /*2d20*/  SYNCS.PHASECHK.TRANS64.TRYWAIT P0, [R0+URZ], R2 ;  /* 0x00000002000075a7 */ /* 0x0022a400080011ff */
[----:B--2---:R-:W-:Y:S05]  /*2d30*/  @!P0 NANOSLEEP.SYNCS 0x989680 ;  /* 0x009896800000895d */ /* 0x004fea0003900000 */
[----:B------:R-:W2:Y:S02]  /*2d40*/  @!P0 SYNCS.PHASECHK.TRANS64 P0, [R0+URZ], R2 ;  /* 0x00000002000085a7 */ /* 0x000ea400080010ff */
[----:B--2---:R-:W-:Y:S05]  /*2d50*/  @P0 EXIT ;  /* 0x000000000000094d */ /* 0x004fea0003800000 */
[----:B------:R-:W-:Y:S05]  /*2d60*/  BRA `(.L_x_52) ;  /* 0xfffffffc00ec7947 */ /* 0x000fea000383ffff */
.L_x_18:
[----:B------:R-:W-:-:S04]  /*2d70*/  UISETP.NE.AND UP1, UPT, UR37, URZ, UPT ;  /* 0x000000ff2500728c */ /* 0x000fc8000bf25270 */
[----:B------:R-:W-:-:S09]  /*2d80*/  UISETP.NE.OR UP1, UPT, UR8, 0x1, UP1 ;  /* 0x000000010800788c */ /* 0x000fd20008f25670 */
[----:B------:R-:W-:Y:S05]  /*2d90*/  BRA.U UP1, `(.L_x_53) ;  /* 0x0000000501487547 */ /* 0x000fea000b800000 */
[----:B------:R-:W-:Y:S01]  /*2da0*/  ISETP.NE.AND P2, PT, R2, RZ, PT ;  /* 0x000000ff0200720c */ /* 0x000fe20003f45270 */
[----:B------:R-:W-:Y:S01]  /*2db0*/  IMAD.MOV.U32 R12, RZ, RZ, 0x1 ;  /* 0x00000001ff0c7424 */ /* 0x000fe200078e00ff */
[----:B------:R-:W-:Y:S02]  /*2dc0*/  CS2R R10, SRZ ;  /* 0x00000000000a7805 */ /* 0x000fe4000001ff00 */
[----:B------:R-:W-:Y:S01]  /*2dd0*/  CS2R R8, SRZ ;  /* 0x0000000000087805 */ /* 0x000fe2000001ff00 */
[----:B------:R-:W-:Y:S01]  /*2de0*/  UMOV UR4, 0x400 ;  /* 0x0000040000047882 */ /* 0x000fe20000000000 */
[----:B------:R-:W-:Y:S01]  /*2df0*/  UMOV UR6, URZ ;  /* 0x000000ff00067c82 */ /* 0x000fe20008000000 */
[----:B------:R-:W-:-:S12]  /*2e00*/  ULEA UR37, UR37, UR4, 0x18 ;  /* 0x0000000425257291 */ /* 0x000fd8000f8ec0ff */
.L_x_57:
[----:B------:R-:W-:Y:S02]  /*2e10*/  LEA R0, R8, UR37, 0x3 ;  /* 0x0000002508007c11 */ /* 0x000fe4000f8e18ff */
[----:B------:R-:W-:-:S03]  /*2e20*/  SHF.L.U32 R4, R9, 0x1f, RZ ;  /* 0x0000001f09047819 */ /* 0x000fc600000006ff */
[----:B------:R-:W-:Y:S01]  /*2e30*/  VIADD R5, R0, 0x1b0 ;  /* 0x000001b000057836 */ /* 0x000fe20000000000 */
[----:B------:R-:W1:Y:S02]  /*2e40*/  SYNCS.PHASECHK.TRANS64.TRYWAIT P0, [R0+URZ+0x1a0], R4 ;  /* 0x0001a004000075a7 */ /* 0x000e6400080011ff */
[----:B-1----:R-:W-:Y:S05]  /*2e50*/  @!P0 BRA `(.L_x_54) ;  /* 0x0000005400288947 */ /* 0x002fea0003800000 */
.L_x_162:
[----:B------:R-:W-:Y:S01]  /*2e60*/  ULEA UR5, UR6, UR37, 0x3 ;  /* 0x0000002506057291 */ /* 0x000fe2000f8e18ff */
[----:B-1----:R-:W-:Y:S01]  /*2e70*/  PRMT R0, RZ, 0x654, R5 ;  /* 0x00000654ff007816 */ /* 0x002fe20000000005 */
[----:B------:R-:W-:Y:S01]  /*2e80*/  @!P2 IMAD.MOV.U32 R4, RZ, RZ, 0x10 ;  /* 0x00000010ff04a424 */ /* 0x000fe200078e00ff */
[----:B------:R-:W-:Y:S01]  /*2e90*/  SHF.L.U32 R5, R12, 0x1f, RZ ;  /* 0x0000001f0c057819 */ /* 0x000fe200000006ff */
[----:B------:R-:W-:Y:S01]  /*2ea0*/  UIADD3 UR4, UPT, UPT, UR5, 0x140, URZ ;  /* 0x0000014005047890 */ /* 0x000fe2000fffe0ff */
[----:B------:R1:W-:Y:S05]  /*2eb0*/  SYNCS.ARRIVE.TRANS64.RED.A1T0 RZ, [R0+URZ], RZ ;  /* 0x000000ff00ff79a7 */ /* 0x0003ea00081004ff */
[----:B------:R-:W-:Y:S01]  /*2ec0*/  IMAD.U32 R6, RZ, RZ, UR4 ;  /* 0x00000004ff067e24 */ /* 0x000fe2000f8e00ff */
[----:B------:R-:W2:Y:S04]  /*2ed0*/  SYNCS.PHASECHK.TRANS64.TRYWAIT P0, [UR5+0x150], R5 ;  /* 0x00015005ff0075a7 */ /* 0x000ea80008001105 */
[----:B------:R-:W-:Y:S01]  /*2ee0*/  PRMT R6, R2, 0x654, R6 ;  /* 0x0000065402067816 */ /* 0x000fe20000000006 */
[----:B-12---:R-:W-:Y:S06]  /*2ef0*/  @!P0 BRA `(.L_x_55) ;  /* 0x0000005400148947 */ /* 0x006fec0003800000 */
.L_x_164:
[----:B------:R-:W-:Y:S01]  /*2f00*/  ULEA UR4, UR6, UR37, 0x4 ;  /* 0x0000002506047291 */ /* 0x000fe2000f8e20ff */
[----:B------:R-:W-:Y:S01]  /*2f10*/  SEL R3, R6, R3, !P2 ;  /* 0x0000000306037207 */ /* 0x000fe20005000000 */
[----:B------:R-:W-:Y:S01]  /*2f20*/  UIADD3 UR5, UPT, UPT, UR5, 0x140, URZ ;  /* 0x0000014005057890 */ /* 0x000fe2000fffe0ff */
[----:B-1----:R-:W-:Y:S01]  /*2f30*/  LEA R0, R11, UR37, 0x3 ;  /* 0x000000250b007c11 */ /* 0x002fe2000f8e18ff */
[----:B------:R-:W-:Y:S01]  /*2f40*/  UIADD3 UR4, UPT, UPT, UR4, 0x1d0, URZ ;  /* 0x000001d004047890 */ /* 0x000fe2000fffe0ff */
[----:B------:R1:W-:Y:S01]  /*2f50*/  @!P2 SYNCS.ARRIVE.TRANS64.RED RZ, [R3+URZ], R4 ;  /* 0x0000000403ffa9a7 */ /* 0x0003e200080004ff */
[----:B------:R-:W-:Y:S01]  /*2f60*/  UIADD3 UR6, UPT, UPT, UR6, 0x1, URZ ;  /* 0x0000000106067890 */ /* 0x000fe2000fffe0ff */
[----:B------:R-:W-:-:S03]  /*2f70*/  VIADD R8, R8, 0x1 ;  /* 0x0000000108087836 */ /* 0x000fc60000000000 */
[----:B------:R-:W-:Y:S02]  /*2f80*/  UISETP.NE.AND UP0, UPT, UR6, 0x2, UPT ;  /* 0x000000020600788c */ /* 0x000fe4000bf05270 */
[----:B------:R-:W-:Y:S01]  /*2f90*/  ISETP.NE.AND P0, PT, R8, 0x2, PT ;  /* 0x000000020800780c */ /* 0x000fe20003f05270 */
[----:B------:R-:W-:Y:S06]  /*2fa0*/  UGETNEXTWORKID.BROADCAST [UR4], [UR5] ;  /* 0x00000000040073ca */ /* 0x000fec0008000100 */
[----:B------:R-:W-:Y:S02]  /*2fb0*/  USEL UR4, URZ, 0x1, UP0 ;  /* 0x00000001ff047887 */ /* 0x000fe40008000000 */
[----:B------:R-:W-:-:S04]  /*2fc0*/  USEL UR6, UR6, URZ, UP0 ;  /* 0x000000ff06067287 */ /* 0x000fc80008000000 */
[----:B------:R-:W-:Y:S02]  /*2fd0*/  LOP3.LUT R12, R12, UR4, RZ, 0x3c, !PT ;  /* 0x000000040c0c7c12 */ /* 0x000fe4000f8e3cff */
[----:B-1----:R-:W-:-:S04]  /*2fe0*/  SHF.L.U32 R4, R10, 0x1f, RZ ;  /* 0x0000001f0a047819 */ /* 0x002fc800000006ff */
[----:B------:R-:W1:Y:S02]  /*2ff0*/  SYNCS.PHASECHK.TRANS64.TRYWAIT P1, [R0+URZ+0x140], R4 ;  /* 0x00014004000075a7 */ /* 0x000e6400080211ff */
[----:B-1----:R-:W-:Y:S05]  /*3000*/  @!P1 BRA `(.L_x_56) ;  /* 0x0000005000e89947 */ /* 0x002fea0003800000 */
.L_x_165:
[C---:B-1----:R-:W-:Y:S01]  /*3010*/  LEA R4, R11.reuse, UR37, 0x4 ;  /* 0x000000250b047c11 */ /* 0x042fe2000f8e20ff */
[----:B------:R-:W-:Y:S01]  /*3020*/  VIADD R0, R0, 0x150 ;  /* 0x0000015000007836 */ /* 0x000fe20000000000 */
[----:B------:R-:W-:Y:S01]  /*3030*/  SEL R8, R8, RZ, P0 ;  /* 0x000000ff08087207 */ /* 0x000fe20000000000 */
[----:B------:R-:W-:-:S03]  /*3040*/  VIADD R11, R11, 0x1 ;  /* 0x000000010b0b7836 */ /* 0x000fc60000000000 */
[----:B------:R-:W1:Y:S01]  /*3050*/  LDS.128 R4, [R4+0x1d0] ;  /* 0x0001d00004047984 */ /* 0x000e620000000c00 */
[----:B------:R-:W-:Y:S02]  /*3060*/  PRMT R0, RZ, 0x654, R0 ;  /* 0x00000654ff007816 */ /* 0x000fe40000000000 */
[C---:B------:R-:W-:Y:S01]  /*3070*/  ISETP.NE.AND P1, PT, R11.reuse, 0x2, PT ;  /* 0x000000020b00780c */ /* 0x040fe20003f25270 */
[----:B------:R-:W-:Y:S01]  /*3080*/  @!PT LDS RZ, [RZ] ;  /* 0x00000000fffff984 */ /* 0x000fe20000000800 */
[----:B------:R-:W-:Y:S01]  /*3090*/  @!PT LDS RZ, [RZ] ;  /* 0x00000000fffff984 */ /* 0x000fe20000000800 */
[----:B------:R-:W-:Y:S01]  /*30a0*/  @!PT LDS RZ, [RZ] ;  /* 0x00000000fffff984 */ /* 0x000fe20000000800 */
[----:B------:R-:W-:Y:S01]  /*30b0*/  @!PT LDS RZ, [RZ] ;  /* 0x00000000fffff984 */ /* 0x000fe20000000800 */
[----:B------:R2:W-:Y:S06]  /*30c0*/  MEMBAR.ALL.CTA ;  /* 0x0000000000007992 */ /* 0x0005ec0000008000 */
[----:B--2---:R-:W2:Y:S01]  /*30d0*/  FENCE.VIEW.ASYNC.S ;  /* 0x00000000000073c6 */ /* 0x004ea20000000000 */
[----:B------:R-:W-:Y:S01]  /*30e0*/  SEL R11, R11, RZ, P1 ;  /* 0x000000ff0b0b7207 */ /* 0x000fe20000800000 */
[----:B--2---:R2:W-:Y:S01]  /*30f0*/  SYNCS.ARRIVE.TRANS64.RED.A1T0 RZ, [R0+URZ], RZ ;  /* 0x000000ff00ff79a7 */ /* 0x0045e200081004ff */
[----:B-1----:R-:W-:-:S02]  /*3100*/  LOP3.LUT P3, RZ, R6, 0x1, RZ, 0xc0, !PT ;  /* 0x0000000106ff7812 */ /* 0x002fc4000786c0ff */
[----:B------:R-:W-:-:S04]  /*3110*/  SEL R4, RZ, 0x1, P1 ;  /* 0x00000001ff047807 */ /* 0x000fc80000800000 */
[----:B------:R-:W-:Y:S02]  /*3120*/  LOP3.LUT R10, R10, R4, RZ, 0x3c, !PT ;  /* 0x000000040a0a7212 */ /* 0x000fe400078e3cff */
[----:B--2---:R-:W-:-:S04]  /*3130*/  SEL R0, RZ, 0x1, P0 ;  /* 0x00000001ff007807 */ /* 0x004fc80000000000 */
[----:B------:R-:W-:Y:S01]  /*3140*/  LOP3.LUT R9, R9, R0, RZ, 0x3c, !PT ;  /* 0x0000000009097212 */ /* 0x000fe200078e3cff */
[----:B------:R-:W-:Y:S06]  /*3150*/  @P3 BRA `(.L_x_57) ;  /* 0xfffffffc002c3947 */ /* 0x000fec000383ffff */
[----:B------:R-:W-:Y:S01]  /*3160*/  ULEA UR5, UR6, UR37, 0x3 ;  /* 0x0000002506057291 */ /* 0x000fe2000f8e18ff */
[----:B------:R-:W-:-:S08]  /*3170*/  SHF.L.U32 R2, R12, 0x1f, RZ ;  /* 0x0000001f0c027819 */ /* 0x000fd000000006ff */
[----:B------:R-:W1:Y:S02]  /*3180*/  SYNCS.PHASECHK.TRANS64 P0, [UR5+0x150], R2 ;  /* 0x00015002ff0075a7 */ /* 0x000e640008001005 */
[----:B-1----:R-:W-:Y:S05]  /*3190*/  @P0 BRA `(.L_x_58) ;  /* 0x0000000000080947 */ /* 0x002fea0003800000 */
[----:B------:R-:W1:Y:S02]  /*31a0*/  SYNCS.PHASECHK.TRANS64.TRYWAIT P0, [UR5+0x150], R2 ;  /* 0x00015002ff0075a7 */ /* 0x000e640008001105 */
[----:B-1----:R-:W-:Y:S05]  /*31b0*/  @!P0 BRA `(.L_x_59) ;  /* 0x0000005000908947 */ /* 0x002fea0003800000 */
.L_x_58:
[----:B------:R-:W-:-:S04]  /*31c0*/  UIADD3 UR4, UPT, UPT, UR6, 0x1, URZ ;  /* 0x0000000106047890 */ /* 0x000fc8000fffe0ff */
[----:B------:R-:W-:-:S04]  /*31d0*/  UISETP.NE.AND UP0, UPT, UR4, 0x2, UPT ;  /* 0x000000020400788c */ /* 0x000fc8000bf05270 */
[----:B------:R-:W-:Y:S02]  /*31e0*/  USEL UR7, URZ, 0x1, UP0 ;  /* 0x00000001ff077887 */ /* 0x000fe40008000000 */
[----:B------:R-:W-:-:S04]  /*31f0*/  USEL UR4, UR4, URZ, UP0 ;  /* 0x000000ff04047287 */ /* 0x000fc80008000000 */
[----:B------:R-:W-:Y:S01]  /*3200*/  ULEA UR4, UR4, UR37, 0x3 ;  /* 0x0000002504047291 */ /* 0x000fe2000f8e18ff */
[----:B-1----:R-:W-:-:S04]  /*3210*/  LOP3.LUT R2, R12, UR7, RZ, 0x3c, !PT ;  /* 0x000000070c027c12 */ /* 0x002fc8000f8e3cff */
[----:B------:R-:W-:-:S04]  /*3220*/  SHF.L.U32 R0, R2, 0x1f, RZ ;  /* 0x0000001f02007819 */ /* 0x000fc800000006ff */
[----:B------:R-:W1:Y:S02]  /*3230*/  SYNCS.PHASECHK.TRANS64 P0, [UR4+0x150], R0 ;  /* 0x00015000ff0075a7 */ /* 0x000e640008001004 */
[----:B-1----:R-:W-:Y:S05]  /*3240*/  @P0 EXIT ;  /* 0x000000000000094d */ /* 0x002fea0003800000 */
[----:B------:R-:W-:Y:S02]  /*3250*/  SHF.L.U32 R2, R2, 0x1f, RZ ;  /* 0x0000001f02027819 */ /* 0x000fe400000006ff */
[----:B------:R-:W-:-:S07]  /*3260*/  MOV R0, UR4 ;  /* 0x0000000400007c02 */ /* 0x000fce0008000f00 */
.L_x_60:
[----:B-1----:R1:W2:Y:S02]  /*3270*/  SYNCS.PHASECHK.TRANS64.TRYWAIT P0, [R0+URZ+0x150], R2 ;  /* 0x00015002000075a7 */ /* 0x0022a400080011ff */
[----:B--2---:R-:W-:Y:S05]  /*3280*/  @!P0 NANOSLEEP.SYNCS 0x989680 ;  /* 0x009896800000895d */ /* 0x004fea0003900000 */
[----:B------:R-:W2:Y:S02]  /*3290*/  @!P0 SYNCS.PHASECHK.TRANS64 P0, [R0+URZ+0x150], R2 ;  /* 0x00015002000085a7 */ /* 0x000ea400080010ff */
[----:B--2---:R-:W-:Y:S05]  /*32a0*/  @P0 EXIT ;  /* 0x000000000000094d */ /* 0x004fea0003800000 */
[----:B------:R-:W-:Y:S05]  /*32b0*/  BRA `(.L_x_60) ;  /* 0xfffffffc00ec7947 */ /* 0x000fea000383ffff */
.L_x_53:
[----:B------:R-:W-:-:S09]  /*32c0*/  UISETP.NE.AND UP1, UPT, UR8, URZ, UPT ;  /* 0x000000ff0800728c */ /* 0x000fd2000bf25270 */
[----:B------:R-:W-:Y:S05]  /*32d0*/  BRA.U UP1, `(.L_x_61) ;  /* 0x0000000d017c7547 */ /* 0x000fea000b800000 */
[----:B------:R-:W-:Y:S01]  /*32e0*/  UMOV UR4, 0x40 ;  /* 0x0000004000047882 */ /* 0x000fe20000000000 */
[----:B------:R-:W-:Y:S01]  /*32f0*/  NOP ;  /* 0x0000000000007918 */ /* 0x000fe20000000000 */
[----:B------:R-:W-:Y:S01]  /*3300*/  ULEA UR4, UR37, UR4, 0x18 ;  /* 0x0000000425047291 */ /* 0x000fe2000f8ec0ff */
[----:B------:R-:W-:Y:S02]  /*3310*/  UMOV UR5, 0x400 ;  /* 0x0000040000057882 */ /* 0x000fe40000000000 */
[----:B------:R-:W-:-:S06]  /*3320*/  ULEA UR37, UR37, UR5, 0x18 ;  /* 0x0000000525257291 */ /* 0x000fcc000f8ec0ff */
[----:B------:R-:W1:Y:S02]  /*3330*/  LDS.U8 R0, [UR4+0x1c] ;  /* 0x00001c04ff007984 */ /* 0x000e640008000000 */
[----:B-1----:R-:W-:-:S13]  /*3340*/  ISETP.NE.AND P0, PT, R0, RZ, PT ;  /* 0x000000ff0000720c */ /* 0x002fda0003f05270 */
[----:B------:R-:W-:Y:S05]  /*3350*/  @P0 BRA `(.L_x_62) ;  /* 0x0000000000580947 */ /* 0x000fea0003800000 */
[----:B------:R-:W-:-:S13]  /*3360*/  ELECT P0, URZ, PT ;  /* 0x0000000000ff782f */ /* 0x000fda0003800000 */
[----:B------:R-:W-:Y:S05]  /*3370*/  @!P0 BRA `(.L_x_63) ;  /* 0x0000000000608947 */ /* 0x000fea0003800000 */
[----:B------:R-:W-:Y:S01]  /*3380*/  UMOV UR5, 0x10 ;  /* 0x0000001000057882 */ /* 0x000fe20000000000 */
[----:B------:R-:W-:Y:S01]  /*3390*/  HFMA2 R0, -RZ, RZ, 0, 5.9604644775390625e-08 ;  /* 0x00000001ff007431 */ /* 0x000fe200000001ff */
[----:B------:R-:W-:-:S03]  /*33a0*/  MOV R2, 0xffff ;  /* 0x0000ffff00027802 */ /* 0x000fc60000000f00 */
[----:B------:R-:W-:Y:S04]  /*33b0*/  DEPBAR.LE SB1, 0x36 ;  /* 0x00009d800000791a */ /* 0x000fe80000000000 */
[----:B------:R-:W1:Y:S02]  /*33c0*/  UTCATOMSWS.FIND_AND_SET.ALIGN UP0, UR5, UR5 ;  /* 0x00000005000575e3 */ /* 0x000e640008000800 */
[----:B-1----:R-:W-:Y:S01]  /*33d0*/  MOV R3, UR5 ;  /* 0x0000000500037c02 */ /* 0x002fe20008000f00 */
[----:B------:R-:W-:Y:S06]  /*33e0*/  BRA.U UP0, `(.L_x_64) ;  /* 0x0000000100187547 */ /* 0x000fec000b800000 */
.L_x_65:
[----:B------:R-:W-:Y:S05]  /*33f0*/  NANOSLEEP 0x64 ;  /* 0x000000640000795d */ /* 0x000fea0003800000 */
[----:B------:R-:W-:-:S05]  /*3400*/  UMOV UR5, 0x10 ;  /* 0x0000001000057882 */ /* 0x000fca0000000000 */
[----:B------:R-:W-:Y:S04]  /*3410*/  DEPBAR.LE SB1, 0x36 ;  /* 0x00009d800000791a */ /* 0x000fe80000000000 */
[----:B------:R-:W1:Y:S02]  /*3420*/  UTCATOMSWS.FIND_AND_SET.ALIGN UP0, UR5, UR5 ;  /* 0x00000005000575e3 */ /* 0x000e640008000800 */
[----:B-1----:R-:W-:Y:S01]  /*3430*/  MOV R3, UR5 ;  /* 0x0000000500037c02 */ /* 0x002fe20008000f00 */
[----:B------:R-:W-:Y:S05]  /*3440*/  BRA.U !UP0, `(.L_x_65) ;  /* 0xfffffffd08e87547 */ /* 0x000fea000b83ffff */
.L_x_64:
[-C--:B------:R-:W-:Y:S02]  /*3450*/  SHF.L.U32 R2, R2, R3.reuse, RZ ;  /* 0x0000000302027219 */ /* 0x080fe400000006ff */
[----:B------:R-:W-:Y:S01]  /*3460*/  SHF.L.U32 R0, R0, R3, RZ ;  /* 0x0000000300007219 */ /* 0x000fe200000006ff */
[----:B------:R-:W-:Y:S02]  /*3470*/  IMAD.SHL.U32 R3, R3, 0x20, RZ ;  /* 0x0000002003037824 */ /* 0x000fe400078e00ff */
[----:B------:R1:W-:Y:S04]  /*3480*/  ATOMS.OR RZ, [UR4+0x14], R2 ;  /* 0x00001402ffff798c */ /* 0x0003e8000b000004 */
[----:B------:R1:W-:Y:S04]  /*3490*/  ATOMS.OR RZ, [UR4+0x18], R0 ;  /* 0x00001800ffff798c */ /* 0x0003e8000b000004 */
[----:B------:R1:W-:Y:S01]  /*34a0*/  STS [UR37+0x1f0], R3 ;  /* 0x0001f003ff007988 */ /* 0x0003e20008000825 */
[----:B------:R-:W-:Y:S05]  /*34b0*/  BRA `(.L_x_63) ;  /* 0x0000000000107947 */ /* 0x000fea0003800000 */
.L_x_62:
[----:B------:R-:W-:Y:S02]  /*34c0*/  MOV R0, 0xffffffff ;  /* 0xffffffff00007802 */ /* 0x000fe40000000f00 */
[----:B------:R-:W-:-:S03]  /*34d0*/  MOV R2, 0x3500 ;  /* 0x0000350000027802 */ /* 0x000fc60000000f00 */
[----:B------:R1:W-:Y:S04]  /*34e0*/  STS [UR37+0x1f0], R0 ;  /* 0x0001f000ff007988 */ /* 0x0003e80008000825 */
[----:B-1-3-5:R-:W-:Y:S05]  /*34f0*/  CALL.REL.NOINC `($__internal_1_$__cuda_sm10x_tcgen05_guardrail_trap_phase_invalid_during_alloc) ;  /* 0x0000005400647944 */ /* 0x02afea0003c00000 */
.L_x_63:
[----:B------:R-:W-:Y:S05]  /*3500*/  WARPSYNC.ALL ;  /* 0x0000000000007948 */ /* 0x000fea0003800000 */
[----:B------:R-:W2:Y:S01]  /*3510*/  S2UR UR6, SR_CgaCtaId ;  /* 0x00000000000679c3 */ /* 0x000ea20000008800 */
[----:B------:R-:W-:Y:S01]  /*3520*/  UMOV UR4, 0x400 ;  /* 0x0000040000047882 */ /* 0x000fe20000000000 */
[----:B------:R-:W-:-:S06]  /*3530*/  NOP ;  /* 0x0000000000007918 */ /* 0x000fcc0000000000 */
[----:B------:R-:W-:Y:S06]  /*3540*/  BAR.ARV 0x6, 0xa0 ;  /* 0x0182800000007b1d */ /* 0x000fec0000002000 */
[----:B------:R-:W4:Y:S01]  /*3550*/  LDCU UR7, c[0x0][0x38c] ;  /* 0x00007180ff0777ac */ /* 0x000f220008000800 */
[----:B------:R-:W-:Y:S01]  /*3560*/  IMAD.MOV.U32 R11, RZ, RZ, 0x1 ;  /* 0x00000001ff0b7424 */ /* 0x000fe200078e00ff */
[----:B------:R-:W-:Y:S01]  /*3570*/  CS2R R8, SRZ ;  /* 0x0000000000087805 */ /* 0x000fe2000001ff00 */
[----:B------:R-:W-:Y:S01]  /*3580*/  IMAD.MOV.U32 R10, RZ, RZ, RZ ;  /* 0x000000ffff0a7224 */ /* 0x000fe200078e00ff */
[----:B------:R-:W-:Y:S01]  /*3590*/  UMOV UR18, URZ ;  /* 0x000000ff00127c82 */ /* 0x000fe20008000000 */
[----:B------:R-:W-:Y:S01]  /*35a0*/  UMOV UR17, URZ ;  /* 0x000000ff00117c82 */ /* 0x000fe20008000000 */
[----:B------:R-:W-:Y:S01]  /*35b0*/  UMOV UR22, 0x0 ;  /* 0x0000000000167882 */ /* 0x000fe20000000000 */
[----:B------:R-:W-:Y:S01]  /*35c0*/  UMOV UR23, 0x8100490 ;  /* 0x0810049000177882 */ /* 0x000fe20000000000 */
[----:B------:R-:W-:Y:S01]  /*35d0*/  UMOV UR20, 0x0 ;  /* 0x0000000000147882 */ /* 0x000fe20000000000 */
[----:B------:R-:W-:Y:S01]  /*35e0*/  UMOV UR21, 0x8100490 ;  /* 0x0810049000157882 */ /* 0x000fe20000000000 */
[----:B--2---:R-:W-:Y:S01]  /*35f0*/  ULEA UR6, UR6, UR4, 0x18 ;  /* 0x0000000406067291 */ /* 0x004fe2000f8ec0ff */
[----:B------:R-:W2:Y:S03]  /*3600*/  LDCU UR4, c[0x0][0x38c] ;  /* 0x00007180ff0477ac */ /* 0x000ea60008000800 */
[----:B------:R-:W-:-:S02]  /*3610*/  UIADD3 UR11, UPT, UPT, UR6, 0x6400, URZ ;  /* 0x00006400060b7890 */ /* 0x000fc4000fffe0ff */
[----:B----4-:R-:W-:-:S03]  /*3620*/  UIADD3 UR7, UPT, UPT, UR7, 0x1f, URZ ;  /* 0x0000001f07077890 */ /* 0x010fc6000fffe0ff */
[----:B-1----:R-:W1:Y:S01]  /*3630*/  LDS R0, [UR6+0x1f0] ;  /* 0x0001f006ff007984 */ /* 0x002e620008000800 */
[----:B------:R-:W-:Y:S02]  /*3640*/  UIADD3 UR12, UPT, UPT, UR6, 0x26400, URZ ;  /* 0x00026400060c7890 */ /* 0x000fe4000fffe0ff */
[----:B------:R-:W-:Y:S02]  /*3650*/  USHF.R.S32.HI UR5, URZ, 0x1f, UR7 ;  /* 0x0000001fff057899 */ /* 0x000fe40008011407 */
[----:B------:R-:W-:Y:S02]  /*3660*/  USHF.R.U32.HI UR11, URZ, 0x4, UR11 ;  /* 0x00000004ff0b7899 */ /* 0x000fe4000801160b */
[----:B------:R-:W-:Y:S02]  /*3670*/  ULEA.HI UR5, UR5, UR7, URZ, 0x5 ;  /* 0x0000000705057291 */ /* 0x000fe4000f8f28ff */
[----:B------:R-:W-:Y:S02]  /*3680*/  USHF.R.U32.HI UR12, URZ, 0x4, UR12 ;  /* 0x00000004ff0c7899 */ /* 0x000fe4000801160c */
[----:B------:R-:W-:-:S02]  /*3690*/  USHF.R.S32.HI UR5, URZ, 0x5, UR5 ;  /* 0x00000005ff057899 */ /* 0x000fc40008011405 */
[----:B------:R-:W-:Y:S02]  /*36a0*/  ULOP3.LUT UR11, UR11, 0x3fff, URZ, 0xc0, !UPT ;  /* 0x00003fff0b0b7892 */ /* 0x000fe4000f8ec0ff */
[----:B------:R-:W-:Y:S02]  /*36b0*/  UISETP.LT.AND UP0, UPT, UR5, 0x1, UPT ;  /* 0x000000010500788c */ /* 0x000fe4000bf01270 */
[----:B------:R-:W-:Y:S02]  /*36c0*/  ULOP3.LUT UR12, UR12, 0x3fff, URZ, 0xc0, !UPT ;  /* 0x00003fff0c0c7892 */ /* 0x000fe4000f8ec0ff */
[----:B------:R-:W-:Y:S02]  /*36d0*/  USEL UR10, UR5, 0x1, !UP0 ;  /* 0x00000001050a7887 */ /* 0x000fe4000c000000 */
[----:B------:R-:W-:Y:S02]  /*36e0*/  ULOP3.LUT UR11, UR11, 0x10000, URZ, 0xfc, !UPT ;  /* 0x000100000b0b7892 */ /* 0x000fe4000f8efcff */
[----:B------:R-:W-:-:S02]  /*36f0*/  ULOP3.LUT UR12, UR12, 0x10000, URZ, 0xfc, !UPT ;  /* 0x000100000c0c7892 */ /* 0x000fc4000f8efcff */
[----:B------:R-:W-:Y:S02]  /*3700*/  UIADD3 UR10, UPT, UPT, -UR10, URZ, URZ ;  /* 0x000000ff0a0a7290 */ /* 0x000fe4000fffe1ff */
[----:B--2---:R-:W-:Y:S01]  /*3710*/  UISETP.GE.AND UP3, UPT, UR4, 0x1, UPT ;  /* 0x000000010400788c */ /* 0x004fe2000bf66270 */
[----:B-1----:R-:W-:-:S15]  /*3720*/  R2UR UR19, R0 ;  /* 0x00000000001372ca */ /* 0x002fde00000e0000 */
.L_x_72:
[----:B------:R-:W-:Y:S02]  /*3730*/  LEA R0, R10, UR6, 0x3 ;  /* 0x000000060a007c11 */ /* 0x000fe4000f8e18ff */
[----:B------:R-:W-:Y:S02]  /*3740*/  SHF.L.U32 R2, R9, 0x1f, RZ ;  /* 0x0000001f09027819 */ /* 0x000fe400000006ff */
[----:B------:R-:W-:Y:S01]  /*3750*/  PLOP3.LUT P0, PT, PT, PT, UP3, 0x80, 0x8 ;  /* 0x000000000008781c */ /* 0x000fe20003f0f038 */
[----:B------:R-:W-:Y:S01]  /*3760*/  VIADD R3, R0, 0x150 ;  /* 0x0000015000037836 */ /* 0x000fe20000000000 */
[----:B-1----:R-:W1:Y:S02]  /*3770*/  SYNCS.PHASECHK.TRANS64.TRYWAIT P1, [R0+URZ+0x140], R2 ;  /* 0x00014002000075a7 */ /* 0x002e6400080211ff */
[----:B-1--4-:R-:W-:Y:S09]  /*3780*/  @!P1 BRA `(.L_x_66) ;  /* 0x0000004c00349947 */ /* 0x012ff20003800000 */
.L_x_167:
[----:B------:R-:W-:Y:S01]  /*3790*/  LEA R4, R10, UR6, 0x4 ;  /* 0x000000060a047c11 */ /* 0x000fe2000f8e20ff */
[----:B------:R-:W-:Y:S01]  /*37a0*/  @UP3 ULEA UR4, UR17, UR6, 0x3 ;  /* 0x0000000611043291 */ /* 0x000fe2000f8e18ff */
[----:B------:R-:W-:Y:S01]  /*37b0*/  PLOP3.LUT P2, PT, PT, PT, PT, 0x80, 0x8 ;  /* 0x000000000008781c */ /* 0x000fe20003f4f070 */
[----:B------:R-:W-:Y:S01]  /*37c0*/  ULEA UR8, UR18, UR6, 0x3 ;  /* 0x0000000612087291 */ /* 0x000fe2000f8e18ff */
[----:B------:R-:W-:Y:S01]  /*37d0*/  PRMT R3, RZ, 0x654, R3 ;  /* 0x00000654ff037816 */ /* 0x000fe20000000003 */
[----:B------:R-:W-:Y:S01]  /*37e0*/  ULEA UR9, UR18, UR19, 0x6 ;  /* 0x0000001312097291 */ /* 0x000fe2000f8e30ff */
[----:B------:R-:W2:Y:S01]  /*37f0*/  LDS.128 R4, [R4+0x1d0] ;  /* 0x0001d00004047984 */ /* 0x000ea20000000c00 */
[----:B-1----:R-:W-:Y:S02]  /*3800*/  @P0 SHF.L.U32 R2, R8, 0x1f, RZ ;  /* 0x0000001f08020819 */ /* 0x002fe400000006ff */
[----:B------:R-:W-:Y:S01]  /*3810*/  SHF.L.U32 R0, R11, 0x1f, RZ ;  /* 0x0000001f0b007819 */ /* 0x000fe200000006ff */
[----:B------:R-:W-:Y:S01]  /*3820*/  @!PT LDS RZ, [RZ] ;  /* 0x00000000fffff984 */ /* 0x000fe20000000800 */
[----:B------:R-:W-:Y:S01]  /*3830*/  @!PT LDS RZ, [RZ] ;  /* 0x00000000fffff984 */ /* 0x000fe20000000800 */
[----:B------:R-:W-:Y:S01]  /*3840*/  @!PT LDS RZ, [RZ] ;  /* 0x00000000fffff984 */ /* 0x000fe20000000800 */
[----:B------:R-:W-:Y:S01]  /*3850*/  @!PT LDS RZ, [RZ] ;  /* 0x00000000fffff984 */ /* 0x000fe20000000800 */
[----:B------:R1:W-:Y:S06]  /*3860*/  MEMBAR.ALL.CTA ;  /* 0x0000000000007992 */ /* 0x0003ec0000008000 */
[----:B-1----:R-:W1:Y:S02]  /*3870*/  FENCE.VIEW.ASYNC.S ;  /* 0x00000000000073c6 */ /* 0x002e640000000000 */
[----:B-1----:R1:W-:Y:S01]  /*3880*/  SYNCS.ARRIVE.TRANS64.RED.A1T0 RZ, [R3+URZ], RZ ;  /* 0x000000ff03ff79a7 */ /* 0x0023e200081004ff */
[----:B------:R1:W4:Y:S01]  /*3890*/  @P0 SYNCS.PHASECHK.TRANS64.TRYWAIT P2, [UR4], R2 ;  /* 0x00000002ff0005a7 */ /* 0x0003220008041104 */
[----:B--2---:R-:W-:Y:S01]  /*38a0*/  LOP3.LUT P1, RZ, R6, 0x1, RZ, 0xc0, !PT ;  /* 0x0000000106ff7812 */ /* 0x004fe2000782c0ff */
[----:B------:R-:W2:Y:S02]  /*38b0*/  SYNCS.PHASECHK.TRANS64.TRYWAIT P0, [UR8+0x180], R0 ;  /* 0x00018000ff0075a7 */ /* 0x000ea40008001108 */
[----:B-12-4-:R-:W-:Y:S10]  /*38c0*/  @!P0 BRA `(.L_x_67) ;  /* 0x0000004800f88947 */ /* 0x016ff40003800000 */
.L_x_169:
[----:B------:R-:W-:Y:S01]  /*38d0*/  IADD3 R10, PT, PT, R10, 0x1, RZ ;  /* 0x000000010a0a7810 */ /* 0x000fe20007ffe0ff */
[----:B------:R-:W-:Y:S06]  /*38e0*/  BRA.U !UP3, `(.L_x_68) ;  /* 0x000000010b987547 */ /* 0x000fec000b800000 */
[----:B------:R-:W-:Y:S01]  /*38f0*/  UPLOP3.LUT UP4, UPT, UPT, UPT, UPT, 0x40, 0x4 ;  /* 0x000000000004789c */ /* 0x000fe20003f8e870 */
[----:B------:R-:W-:Y:S01]  /*3900*/  UMOV UR16, UR10 ;  /* 0x0000000a00107c82 */ /* 0x000fe20008000000 */
[----:B------:R-:W-:Y:S01]  /*3910*/  UMOV UR15, UR5 ;  /* 0x00000005000f7c82 */ /* 0x000fe20008000000 */
[----:B------:R-:W-:-:S08]  /*3920*/  UMOV UR14, UR17 ;  /* 0x00000011000e7c82 */ /* 0x000fd00008000000 */
.L_x_71:
[----:B------:R-:W-:Y:S02]  /*3930*/  UIADD3 UR16, UPT, UPT, UR16, 0x1, URZ ;  /* 0x0000000110107890 */ /* 0x000fe4000fffe0ff */
[----:B--2---:R-:W-:Y:S02]  /*3940*/  ULEA UR7, UR14, UR6, 0x3 ;  /* 0x000000060e077291 */ /* 0x004fe4000f8e18ff */
[----:B------:R-:W-:Y:S01]  /*3950*/  UISETP.NE.AND UP0, UPT, UR16, URZ, UPT ;  /* 0x000000ff1000728c */ /* 0x000fe2000bf05270 */
[----:B----4-:R-:W-:Y:S10]  /*3960*/  @P2 BRA `(.L_x_69) ;  /* 0x00000000000c2947 */ /* 0x010ff40003800000 */
[----:B-1----:R-:W-:Y:S04]  /*3970*/  SHF.L.U32 R2, R8, 0x1f, RZ ;  /* 0x0000001f08027819 */ /* 0x002fe800000006ff */
[----:B------:R-:W1:Y:S02]  /*3980*/  SYNCS.PHASECHK.TRANS64.TRYWAIT P0, [UR7], R2 ;  /* 0x00000002ff0075a7 */ /* 0x000e640008001107 */
[----:B-1----:R-:W-:Y:S05]  /*3990*/  @!P0 BRA `(.L_x_70) ;  /* 0x0000004800dc8947 */ /* 0x002fea0003800000 */
.L_x_69:
[----:B------:R-:W-:Y:S01]  /*39a0*/  UISETP.NE.AND UP1, UPT, UR15, 0x1, UPT ;  /* 0x000000010f00788c */ /* 0x000fe2000bf25270 */
[----:B------:R-:W-:Y:S01]  /*39b0*/  PLOP3.LUT P2, PT, PT, PT, PT, 0x80, 0x8 ;  /* 0x000000000008781c */ /* 0x000fe20003f4f070 */
[----:B------:R-:W-:Y:S02]  /*39c0*/  UIADD3 UR17, UPT, UPT, UR14, 0x1, URZ ;  /* 0x000000010e117890 */ /* 0x000fe4000fffe0ff */
[----:B------:R-:W-:Y:S02]  /*39d0*/  ULEA UR24, UR14, UR12, 0x8 ;  /* 0x0000000c0e187291 */ /* 0x000fe4000f8e40ff */
[----:B------:R-:W-:Y:S01]  /*39e0*/  UISETP.NE.AND UP2, UPT, UR17, 0x10, UPT ;  /* 0x000000101100788c */ /* 0x000fe2000bf45270 */
[----:B------:R-:W-:Y:S01]  /*39f0*/  PLOP3.LUT P0, PT, PT, PT, UP1, 0x80, 0x8 ;  /* 0x000000000008781c */ /* 0x000fe20003f0f018 */
[----:B------:R-:W-:Y:S02]  /*3a00*/  ULEA UR26, UR14, UR11, 0x9 ;  /* 0x0000000b0e1a7291 */ /* 0x000fe4000f8e48ff */
[----:B------:R-:W-:Y:S02]  /*3a10*/  USEL UR13, URZ, 0x1, UP2 ;  /* 0x00000001ff0d7887 */ /* 0x000fe40009000000 */
[----:B------:R-:W-:Y:S02]  /*3a20*/  USEL UR17, UR17, URZ, UP2 ;  /* 0x000000ff11117287 */ /* 0x000fe40009000000 */
[----:B------:R-:W-:Y:S02]  /*3a30*/  UIADD3 UR30, UPT, UPT, UR24, 0x2, URZ ;  /* 0x00000002181e7890 */ /* 0x000fe4000fffe0ff */
[----:B------:R-:W-:Y:S01]  /*3a40*/  @UP1 ULEA UR4, UR17, UR6, 0x3 ;  /* 0x0000000611041291 */ /* 0x000fe2000f8e18ff */
[----:B------:R-:W-:Y:S01]  /*3a50*/  LOP3.LUT R8, R8, UR13, RZ, 0x3c, !PT ;  /* 0x0000000d08087c12 */ /* 0x000fe2000f8e3cff */
[----:B------:R-:W-:Y:S02]  /*3a60*/  UIADD3 UR28, UPT, UPT, UR26, 0x2, URZ ;  /* 0x000000021a1c7890 */ /* 0x000fe4000fffe0ff */
[----:B------:R-:W-:Y:S01]  /*3a70*/  UIADD3 UR7, UPT, UPT, UR7, 0x80, URZ ;  /* 0x0000008007077890 */ /* 0x000fe2000fffe0ff */
[----:B-1----:R-:W-:Y:S01]  /*3a80*/  @P0 SHF.L.U32 R0, R8, 0x1f, RZ ;  /* 0x0000001f08000819 */ /* 0x002fe200000006ff */
[----:B------:R-:W-:Y:S01]  /*3a90*/  UMOV UR25, 0x80004020 ;  /* 0x8000402000197882 */ /* 0x000fe20000000000 */
[----:B------:R-:W-:Y:S01]  /*3aa0*/  UMOV UR27, 0x80004020 ;  /* 0x80004020001b7882 */ /* 0x000fe20000000000 */
[----:B------:R-:W-:Y:S01]  /*3ab0*/  UMOV UR31, 0x80004020 ;  /* 0x80004020001f7882 */ /* 0x000fe20000000000 */
[----:B------:R2:W4:Y:S01]  /*3ac0*/  @P0 SYNCS.PHASECHK.TRANS64.TRYWAIT P2, [UR4], R0 ;  /* 0x00000000ff0005a7 */ /* 0x0005220008041104 */
[----:B------:R-:W-:Y:S01]  /*3ad0*/  UIADD3 UR15, UPT, UPT, UR15, -0x1, URZ ;  /* 0xffffffff0f0f7890 */ /* 0x000fe2000fffe0ff */
[----:B------:R2:W-:Y:S01]  /*3ae0*/  UTCHMMA gdesc[UR26], gdesc[UR24], tmem[UR9], tmem[UR22], idesc[UR23], UP4 ;  /* 0x00ff16181a0075ea */ /* 0x0005e2000a000009 */
[----:B------:R-:W-:Y:S01]  /*3af0*/  UPLOP3.LUT UP4, UPT, UPT, UPT, UPT, 0x80, 0x8 ;  /* 0x000000000008789c */ /* 0x000fe20003f8f070 */
[----:B------:R-:W-:Y:S01]  /*3b00*/  UMOV UR29, 0x80004020 ;  /* 0x80004020001d7882 */ /* 0x000fe20000000000 */
[----:B------:R-:W-:Y:S01]  /*3b10*/  UMOV UR14, UR17 ;  /* 0x00000011000e7c82 */ /* 0x000fe20008000000 */
[----:B------:R2:W-:Y:S01]  /*3b20*/  UTCHMMA gdesc[UR28], gdesc[UR30], tmem[UR9], tmem[UR20], idesc[UR21], UPT ;  /* 0x00ff141e1c0075ea */ /* 0x0005e2000b800009 */
[----:B------:R2:W-:Y:S01]  /*3b30*/  UTCBAR [UR7], URZ ;  /* 0x000000ff070073e9 */ /* 0x0005e200080000ff */
[----:B------:R-:W-:Y:S06]  /*3b40*/  BRA.U UP0, `(.L_x_71) ;  /* 0xfffffffd00787547 */ /* 0x000fec000b83ffff */
.L_x_68:
[----:B------:R-:W-:Y:S01]  /*3b50*/  UIADD3 UR18, UPT, UPT, UR18, 0x1, URZ ;  /* 0x0000000112127890 */ /* 0x000fe2000fffe0ff */
[C---:B------:R-:W-:Y:S01]  /*3b60*/  ISETP.NE.AND P0, PT, R10.reuse, 0x2, PT ;  /* 0x000000020a00780c */ /* 0x040fe20003f05270 */
[----:B------:R-:W-:Y:S02]  /*3b70*/  UIADD3 UR8, UPT, UPT, UR8, 0x160, URZ ;  /* 0x0000016008087890 */ /* 0x000fe4000fffe0ff */
[----:B------:R-:W-:Y:S01]  /*3b80*/  UISETP.NE.AND UP0, UPT, UR18, 0x4, UPT ;  /* 0x000000041200788c */ /* 0x000fe2000bf05270 */
[----:B-12---:R-:W-:Y:S02]  /*3b90*/  SEL R0, RZ, 0x1, P0 ;  /* 0x00000001ff007807 */ /* 0x006fe40000000000 */
[----:B------:R-:W-:Y:S01]  /*3ba0*/  SEL R10, R10, RZ, P0 ;  /* 0x000000ff0a0a7207 */ /* 0x000fe20000000000 */
[----:B------:R-:W-:Y:S01]  /*3bb0*/  USEL UR4, URZ, 0x1, UP0 ;  /* 0x00000001ff047887 */ /* 0x000fe20008000000 */
[----:B------:R-:W-:Y:S01]  /*3bc0*/  LOP3.LUT R9, R9, R0, RZ, 0x3c, !PT ;  /* 0x0000000009097212 */ /* 0x000fe200078e3cff */
[----:B------:R-:W-:Y:S01]  /*3bd0*/  USEL UR18, UR18, URZ, UP0 ;  /* 0x000000ff12127287 */ /* 0x000fe20008000000 */
[----:B------:R1:W-:Y:S03]  /*3be0*/  UTCBAR [UR8], URZ ;  /* 0x000000ff080073e9 */ /* 0x0003e600080000ff */
[----:B------:R-:W-:Y:S01]  /*3bf0*/  LOP3.LUT R11, R11, UR4, RZ, 0x3c, !PT ;  /* 0x000000040b0b7c12 */ /* 0x000fe2000f8e3cff */
[----:B------:R-:W-:Y:S07]  /*3c00*/  @P1 BRA `(.L_x_72) ;  /* 0xfffffff800c81947 */ /* 0x000fee000383ffff */
[----:B------:R-:W2:Y:S01]  /*3c10*/  S2UR UR4, SR_CgaCtaId ;  /* 0x00000000000479c3 */ /* 0x000ea20000008800 */
[----:B------:R-:W-:Y:S01]  /*3c20*/  ELECT P0, URZ, PT ;  /* 0x0000000000ff782f */ /* 0x000fe20003800000 */
[----:B------:R-:W-:Y:S01]  /*3c30*/  IMAD.MOV.U32 R0, RZ, RZ, 0x1 ;  /* 0x00000001ff007424 */ /* 0x000fe200078e00ff */
[----:B------:R-:W-:Y:S01]  /*3c40*/  UIADD3 UR6, UPT, UPT, UR6, 0x180, URZ ;  /* 0x0000018006067890 */ /* 0x000fe2000fffe0ff */
[----:B------:R-:W-:Y:S01]  /*3c50*/  SHF.L.U32 R2, R11, 0x1f, RZ ;  /* 0x0000001f0b027819 */ /* 0x000fe200000006ff */
[----:B------:R-:W-:-:S03]  /*3c60*/  UMOV UR5, 0x40 ;  /* 0x0000004000057882 */ /* 0x000fc60000000000 */
[----:B------:R-:W-:Y:S01]  /*3c70*/  UVIRTCOUNT.DEALLOC.SMPOOL 0x80 ;  /* 0x000000800000784c */ /* 0x000fe20000000000 */
[----:B--2---:R-:W-:Y:S02]  /*3c80*/  ULEA UR4, UR4, UR5, 0x18 ;  /* 0x0000000504047291 */ /* 0x004fe4000f8ec0ff */
[----:B------:R-:W-:-:S07]  /*3c90*/  ULEA UR5, UR18, UR6, 0x3 ;  /* 0x0000000612057291 */ /* 0x000fce000f8e18ff */
[----:B------:R2:W-:Y:S02]  /*3ca0*/  @P0 STS.U8 [UR4+0x1c], R0 ;  /* 0x00001c00ff000988 */ /* 0x0005e40008000004 */
[----:B------:R-:W3:Y:S02]  /*3cb0*/  SYNCS.PHASECHK.TRANS64.TRYWAIT P0, [UR5], R2 ;  /* 0x00000002ff0075a7 */ /* 0x000ee40008001105 */
[----:B--23--:R-:W-:Y:S05]  /*3cc0*/  @!P0 BRA `(.L_x_73) ;  /* 0x0000004800288947 */ /* 0x00cfea0003800000 */
.L_x_172:
[----:B------:R-:W-:-:S04]  /*3cd0*/  UIADD3 UR7, UPT, UPT, UR18, 0x1, URZ ;  /* 0x0000000112077890 */ /* 0x000fc8000fffe0ff */
[----:B------:R-:W-:-:S04]  /*3ce0*/  UISETP.NE.AND UP0, UPT, UR7, 0x4, UPT ;  /* 0x000000040700788c */ /* 0x000fc8000bf05270 */
[----:B-1----:R-:W-:Y:S02]  /*3cf0*/  USEL UR8, URZ, 0x1, UP0 ;  /* 0x00000001ff087887 */ /* 0x002fe40008000000 */
[----:B------:R-:W-:-:S04]  /*3d00*/  USEL UR7, UR7, URZ, UP0 ;  /* 0x000000ff07077287 */ /* 0x000fc80008000000 */
[----:B------:R-:W-:Y:S01]  /*3d10*/  ULEA UR5, UR7, UR6, 0x3 ;  /* 0x0000000607057291 */ /* 0x000fe2000f8e18ff */
[----:B--2---:R-:W-:-:S04]  /*3d20*/  LOP3.LUT R2, R11, UR8, RZ, 0x3c, !PT ;  /* 0x000000080b027c12 */ /* 0x004fc8000f8e3cff */
[----:B------:R-:W-:-:S04]  /*3d30*/  SHF.L.U32 R3, R2, 0x1f, RZ ;  /* 0x0000001f02037819 */ /* 0x000fc800000006ff */
[----:B------:R-:W1:Y:S02]  /*3d40*/  SYNCS.PHASECHK.TRANS64.TRYWAIT P0, [UR5], R3 ;  /* 0x00000003ff0075a7 */ /* 0x000e640008001105 */
[----:B-1----:R-:W-:Y:S05]  /*3d50*/  @!P0 BRA `(.L_x_74) ;  /* 0x00000048001c8947 */ /* 0x002fea0003800000 */
.L_x_174:
        /* <DEDUP_REMOVED lines=9> */
.L_x_176:
[----:B------:R-:W-:-:S04]  /*3df0*/  UIADD3 UR7, UPT, UPT, UR7, 0x1, URZ ;  /* 0x0000000107077890 */ /* 0x000fc8000fffe0ff */
[----:B------:R-:W-:-:S04]  /*3e00*/  UISETP.NE.AND UP0, UPT, UR7, 0x4, UPT ;  /* 0x000000040700788c */ /* 0x000fc8000bf05270 */
[----:B------:R-:W-:Y:S02]  /*3e10*/  USEL UR5, URZ, 0x1, UP0 ;  /* 0x00000001ff057887 */ /* 0x000fe40008000000 */
[----:B------:R-:W-:-:S04]  /*3e20*/  USEL UR7, UR7, URZ, UP0 ;  /* 0x000000ff07077287 */ /* 0x000fc80008000000 */
[----:B------:R-:W-:Y:S01]  /*3e30*/  ULEA UR7, UR7, UR6, 0x3 ;  /* 0x0000000607077291 */ /* 0x000fe2000f8e18ff */
[----:B------:R-:W-:-:S04]  /*3e40*/  LOP3.LUT R2, R2, UR5, RZ, 0x3c, !PT ;  /* 0x0000000502027c12 */ /* 0x000fc8000f8e3cff */
[----:B------:R-:W-:-:S04]  /*3e50*/  SHF.L.U32 R2, R2, 0x1f, RZ ;  /* 0x0000001f02027819 */ /* 0x000fc800000006ff */
[----:B------:R-:W2:Y:S02]  /*3e60*/  SYNCS.PHASECHK.TRANS64.TRYWAIT P0, [UR7], R2 ;  /* 0x00000002ff0075a7 */ /* 0x000ea40008001107 */
[----:B--2---:R-:W-:Y:S05]  /*3e70*/  @!P0 BRA `(.L_x_76) ;  /* 0x0000004800048947 */ /* 0x004fea0003800000 */
.L_x_178:
[----:B------:R-:W-:Y:S01]  /*3e80*/  NOP ;  /* 0x0000000000007918 */ /* 0x000fe20000000000 */
[----:B-1----:R-:W1:Y:S01]  /*3e90*/  LDS R0, [UR4+0x14] ;  /* 0x00001404ff007984 */ /* 0x002e620008000800 */
[----:B------:R-:W-:Y:S01]  /*3ea0*/  ULOP3.LUT UR6, UR19, 0xffff, URZ, 0xc0, !UPT ;  /* 0x0000ffff13067892 */ /* 0x000fe2000f8ec0ff */
[----:B------:R-:W-:Y:S01]  /*3eb0*/  UMOV UR8, 0xffff ;  /* 0x0000ffff00087882 */ /* 0x000fe20000000000 */
[----:B------:R-:W-:Y:S02]  /*3ec0*/  UMOV UR5, 0x1 ;  /* 0x0000000100057882 */ /* 0x000fe40000000000 */
[----:B------:R-:W-:-:S04]  /*3ed0*/  USHF.R.U32.HI UR6, URZ, 0x5, UR6 ;  /* 0x00000005ff067899 */ /* 0x000fc80008011606 */
[----:B------:R-:W-:Y:S02]  /*3ee0*/  USHF.L.U32 UR8, UR8, UR6, URZ ;  /* 0x0000000608087299 */ /* 0x000fe400080006ff */
[----:B------:R-:W-:-:S04]  /*3ef0*/  USHF.L.U32 UR5, UR5, UR6, URZ ;  /* 0x0000000605057299 */ /* 0x000fc800080006ff */
[----:B-1----:R-:W-:-:S04]  /*3f00*/  LOP3.LUT R0, R0, UR8, RZ, 0xc0, !PT ;  /* 0x0000000800007c12 */ /* 0x002fc8000f8ec0ff */
[----:B------:R-:W-:-:S13]  /*3f10*/  ISETP.NE.AND P0, PT, R0, UR8, PT ;  /* 0x0000000800007c0c */ /* 0x000fda000bf05270 */
[----:B------:R-:W-:Y:S05]  /*3f20*/  @P0 BRA `(.L_x_77) ;  /* 0x0000000000580947 */ /* 0x000fea0003800000 */
[----:B------:R-:W1:Y:S02]  /*3f30*/  LDS R0, [UR4+0x18] ;  /* 0x00001804ff007984 */ /* 0x000e640008000800 */
[----:B-1----:R-:W-:-:S04]  /*3f40*/  LOP3.LUT R0, R0, UR5, RZ, 0xc0, !PT ;  /* 0x0000000500007c12 */ /* 0x002fc8000f8ec0ff */
[----:B------:R-:W-:-:S13]  /*3f50*/  ISETP.NE.AND P0, PT, R0, UR5, PT ;  /* 0x0000000500007c0c */ /* 0x000fda000bf05270 */
[----:B------:R-:W-:Y:S05]  /*3f60*/  @P0 BRA `(.L_x_78) ;  /* 0x00000000003c0947 */ /* 0x000fea0003800000 */
[----:B------:R-:W1:Y:S01]  /*3f70*/  S2R R2, SR_LANEID ;  /* 0x0000000000027919 */ /* 0x000e620000000000 */
[----:B------:R-:W-:Y:S01]  /*3f80*/  ULOP3.LUT UR8, URZ, UR8, URZ, 0x33, !UPT ;  /* 0x00000008ff087292 */ /* 0x000fe2000f8e33ff */
[----:B------:R-:W-:Y:S02]  /*3f90*/  VOTEU.ANY UR7, UPT, PT ;  /* 0x0000000000077886 */ /* 0x000fe400038e0100 */
[----:B------:R-:W-:-:S03]  /*3fa0*/  UFLO.U32 UR7, UR7 ;  /* 0x00000007000772bd */ /* 0x000fc600080e0000 */
[----:B------:R-:W-:-:S04]  /*3fb0*/  IMAD.U32 R0, RZ, RZ, UR8 ;  /* 0x00000008ff007e24 */ /* 0x000fc8000f8e00ff */
[----:B------:R2:W3:Y:S02]  /*3fc0*/  REDUX UR6, R0 ;  /* 0x00000000000673c4 */ /* 0x0004e40000000000 */
[----:B------:R1:W-:Y:S02]  /*3fd0*/  UTCATOMSWS.AND URZ, UR8 ;  /* 0x0000000800ff79e3 */ /* 0x0003e40008000000 */
[----:B-1----:R-:W-:Y:S02]  /*3fe0*/  ISETP.EQ.U32.AND P0, PT, R2, UR7, PT ;  /* 0x0000000702007c0c */ /* 0x002fe4000bf02070 */
[----:B--2---:R-:W-:Y:S02]  /*3ff0*/  LOP3.LUT R0, RZ, UR5, RZ, 0x33, !PT ;  /* 0x00000005ff007c12 */ /* 0x004fe4000f8e33ff */
[----:B---3--:R-:W-:Y:S02]  /*4000*/  MOV R2, UR6 ;  /* 0x0000000600027c02 */ /* 0x008fe40008000f00 */
[----:B------:R-:W1:Y:S07]  /*4010*/  REDUX UR5, R0 ;  /* 0x00000000000573c4 */ /* 0x000e6e0000000000 */
[----:B------:R2:W-:Y:S01]  /*4020*/  @P0 ATOMS.AND RZ, [UR4+0x14], R2 ;  /* 0x00001402ffff098c */ /* 0x0005e2000a800004 */
[----:B-1----:R-:W-:-:S05]  /*4030*/  IMAD.U32 R0, RZ, RZ, UR5 ;  /* 0x00000005ff007e24 */ /* 0x002fca000f8e00ff */
[----:B------:R2:W-:Y:S01]  /*4040*/  @P0 ATOMS.AND RZ, [UR4+0x18], R0 ;  /* 0x00001800ffff098c */ /* 0x0005e2000a800004 */
[----:B------:R-:W-:Y:S05]  /*4050*/  BRA `(.L_x_79) ;  /* 0x0000000000147947 */ /* 0x000fea0003800000 */
.L_x_78:
[----:B------:R-:W-:Y:S02]  /*4060*/  MOV R2, 0x4080 ;  /* 0x0000408000027802 */ /* 0x000fe40000000f00 */
[----:B----45:R-:W-:Y:S05]  /*4070*/  CALL.REL.NOINC `($__internal_0_$__cuda_sm10x_tcgen05_guardrail_trap_col_being_dealloced_not_returned_by_alloc) ;  /* 0x0000004800787944 */ /* 0x030fea0003c00000 */
[----:B------:R-:W-:Y:S05]  /*4080*/  BRA `(.L_x_79) ;  /* 0x0000000000087947 */ /* 0x000fea0003800000 */
.L_x_77:
[----:B------:R-:W-:Y:S02]  /*4090*/  MOV R2, 0x40b0 ;  /* 0x000040b000027802 */ /* 0x000fe40000000f00 */
[----:B----45:R-:W-:Y:S05]  /*40a0*/  CALL.REL.NOINC `($__internal_2_$__cuda_sm10x_tcgen05_guardrail_trap_unallocated_columns_being_dealloced) ;  /* 0x0000004800847944 */ /* 0x030fea0003c00000 */
.L_x_79:
[----:B------:R-:W-:Y:S01]  /*40b0*/  NOP ;  /* 0x0000000000007918 */ /* 0x000fe20000000000 */
[----:B------:R-:W-:Y:S05]  /*40c0*/  EXIT ;  /* 0x000000000000794d */ /* 0x000fea0003800000 */
.L_x_61:
[----:B------:R-:W-:-:S09]  /*40d0*/  UISETP.NE.OR UP2, UPT, UR8, 0x3, !UP2 ;  /* 0x000000030800788c */ /* 0x000fd2000d745670 */
[----:B------:R-:W-:Y:S05]  /*40e0*/  BRA.U UP2, `(.L_x_80) ;  /* 0x0000000d02b07547 */ /* 0x000fea000b800000 */
[----:B------:R-:W1:Y:S01]  /*40f0*/  LDC R0, c[0x0][0xb30] ;  /* 0x0002cc00ff007b82 */ /* 0x000e620000000800 */
[----:B------:R-:W2:Y:S01]  /*4100*/  LDCU.64 UR8, c[0x0][0x888] ;  /* 0x00011100ff0877ac */ /* 0x000ea20008000a00 */
[----:B------:R-:W-:Y:S02]  /*4110*/  HFMA2 R27, -RZ, RZ, 0, 0 ;  /* 0x00000000ff1b7431 */ /* 0x000fe400000001ff */
[----:B------:R-:W-:Y:S01]  /*4120*/  IMAD.MOV.U32 R29, RZ, RZ, 0x1 ;  /* 0x00000001ff1d7424 */ /* 0x000fe200078e00ff */
[----:B------:R-:W-:Y:S01]  /*4130*/  MOV R25, 0x2000 ;  /* 0x0000200000197802 */ /* 0x000fe20000000f00 */
[----:B------:R-:W4:Y:S01]  /*4140*/  LDCU.64 UR4, c[0x0][0x890] ;  /* 0x00011200ff0477ac */ /* 0x000f220008000a00 */
[----:B------:R-:W-:Y:S01]  /*4150*/  IMAD.MOV.U32 R28, RZ, RZ, RZ ;  /* 0x000000ffff1c7224 */ /* 0x000fe200078e00ff */
[----:B------:R-:W3:Y:S01]  /*4160*/  LDC R24, c[0x0][0x370] ;  /* 0x0000dc00ff187b82 */ /* 0x000ee20000000800 */
[----:B------:R-:W-:Y:S01]  /*4170*/  UMOV UR7, 0x400 ;  /* 0x0000040000077882 */ /* 0x000fe20000000000 */
[----:B------:R-:W-:-:S02]  /*4180*/  UPLOP3.LUT UP1, UPT, UPT, UPT, UPT, 0x40, 0x4 ;  /* 0x000000000004789c */ /* 0x000fc40003f2e870 */
[----:B------:R-:W-:Y:S01]  /*4190*/  ULEA UR7, UR37, UR7, 0x18 ;  /* 0x0000000725077291 */ /* 0x000fe2000f8ec0ff */
[----:B------:R-:W-:-:S03]  /*41a0*/  UMOV UR13, URZ ;  /* 0x000000ff000d7c82 */ /* 0x000fc60008000000 */
[----:B------:R-:W3:Y:S01]  /*41b0*/  LDC R3, c[0x0][0xb0c] ;  /* 0x0002c300ff037b82 */ /* 0x000ee20000000800 */
[----:B--2---:R-:W-:Y:S02]  /*41c0*/  UISETP.NE.U32.AND UP3, UPT, UR8, URZ, UPT ;  /* 0x000000ff0800728c */ /* 0x004fe4000bf65070 */
[----:B----4-:R-:W-:-:S05]  /*41d0*/  UISETP.NE.U32.AND UP4, UPT, UR4, URZ, UPT ;  /* 0x000000ff0400728c */ /* 0x010fca000bf85070 */
[----:B------:R-:W2:Y:S01]  /*41e0*/  LDC R18, c[0x0][0xb20] ;  /* 0x0002c800ff127b82 */ /* 0x000ea20000000800 */
[----:B-1----:R-:W-:Y:S01]  /*41f0*/  ISETP.NE.AND P1, PT, R0, 0x1, PT ;  /* 0x000000010000780c */ /* 0x002fe20003f25270 */
[----:B------:R-:W-:Y:S02]  /*4200*/  UISETP.NE.AND.EX UP3, UPT, UR9, URZ, UPT, UP3 ;  /* 0x000000ff0900728c */ /* 0x000fe4000bf65330 */
[----:B------:R-:W-:-:S04]  /*4210*/  UISETP.NE.AND.EX UP4, UPT, UR5, URZ, UPT, UP4 ;  /* 0x000000ff0500728c */ /* 0x000fc8000bf85340 */
[----:B------:R-:W1:Y:S08]  /*4220*/  LDC.64 R30, c[0x0][0x348] ;  /* 0x0000d200ff1e7b82 */ /* 0x000e700000000a00 */
[----:B------:R-:W4:Y:S08]  /*4230*/  LDC.64 R16, c[0x0][0xb10] ;  /* 0x0002c400ff107b82 */ /* 0x000f300000000a00 */
[----:B------:R-:W1:Y:S08]  /*4240*/  LDC.64 R6, c[0x0][0xb18] ;  /* 0x0002c600ff067b82 */ /* 0x000e700000000a00 */
[----:B------:R-:W1:Y:S08]  /*4250*/  LDC.64 R4, c[0x0][0xb28] ;  /* 0x0002ca00ff047b82 */ /* 0x000e700000000a00 */
[----:B--23--:R-:W1:Y:S02]  /*4260*/  LDC R19, c[0x0][0x374] ;  /* 0x0000dd00ff137b82 */ /* 0x00ce640000000800 */
.L_x_89:
[C---:B------:R-:W-:Y:S02]  /*4270*/  LEA R0, R28.reuse, UR7, 0x3 ;  /* 0x000000071c007c11 */ /* 0x040fe4000f8e18ff */
[----:B------:R-:W-:Y:S02]  /*4280*/  SHF.L.U32 R2, R27, 0x1f, RZ ;  /* 0x0000001f1b027819 */ /* 0x000fe400000006ff */
[----:B------:R-:W-:Y:S02]  /*4290*/  LEA R20, R28, UR7, 0x4 ;  /* 0x000000071c147c11 */ /* 0x000fe4000f8e20ff */
[----:B--2---:R-:W2:Y:S02]  /*42a0*/  SYNCS.PHASECHK.TRANS64.TRYWAIT P0, [R0+URZ+0x140], R2 ;  /* 0x00014002000075a7 */ /* 0x004ea400080011ff */
[----:B--2---:R-:W-:Y:S05]  /*42b0*/  @!P0 BRA `(.L_x_81) ;  /* 0x00000044000c8947 */ /* 0x004fea0003800000 */
.L_x_179:
[----:B------:R-:W-:Y:S01]  /*42c0*/  ISETP.GE.AND P0, PT, R40, 0x1, PT ;  /* 0x000000012800780c */ /* 0x000fe20003f06270 */
[----:B------:R-:W3:Y:S01]  /*42d0*/  LDS.128 R20, [R20+0x1d0] ;  /* 0x0001d00014147984 */ /* 0x000ee20000000c00 */
[----:B--2---:R-:W-:Y:S01]  /*42e0*/  VIADD R0, R0, 0x150 ;  /* 0x0000015000007836 */ /* 0x004fe20000000000 */
[----:B------:R-:W-:Y:S01]  /*42f0*/  @!PT LDS RZ, [RZ] ;  /* 0x00000000fffff984 */ /* 0x000fe20000000800 */
[----:B------:R-:W-:Y:S01]  /*4300*/  @!PT LDS RZ, [RZ] ;  /* 0x00000000fffff984 */ /* 0x000fe20000000800 */
[----:B------:R-:W-:Y:S01]  /*4310*/  @!PT LDS RZ, [RZ] ;  /* 0x00000000fffff984 */ /* 0x000fe20000000800 */
[----:B------:R-:W-:Y:S01]  /*4320*/  @!PT LDS RZ, [RZ] ;  /* 0x00000000fffff984 */ /* 0x000fe20000000800 */
[----:B------:R2:W-:Y:S06]  /*4330*/  MEMBAR.ALL.CTA ;  /* 0x0000000000007992 */ /* 0x0005ec0000008000 */
[----:B--2---:R-:W2:Y:S01]  /*4340*/  FENCE.VIEW.ASYNC.S ;  /* 0x00000000000073c6 */ /* 0x004ea20000000000 */
[----:B------:R-:W-:Y:S04]  /*4350*/  PRMT R0, RZ, 0x654, R0 ;  /* 0x00000654ff007816 */ /* 0x000fe80000000000 */
[----:B--2---:R2:W-:Y:S01]  /*4360*/  SYNCS.ARRIVE.TRANS64.RED.A1T0 RZ, [R0+URZ], RZ ;  /* 0x000000ff00ff79a7 */ /* 0x0045e200081004ff */
[----:B---3--:R-:W-:Y:S11]  /*4370*/  LOP3.LUT P3, RZ, R22, 0x1, RZ, 0xc0, !PT ;  /* 0x0000000116ff7812 */ /* 0x008ff6000786c0ff */
[----:B------:R-:W-:Y:S02]  /*4380*/  @!UPT UIADD3 URZ, UPT, UPT, URZ, URZ, URZ ;  /* 0x000000fffffff290 */ /* 0x000fe4000fffe0ff */
[----:B------:R-:W-:Y:S02]  /*4390*/  @P3 MOV R11, R20 ;  /* 0x00000014000b3202 */ /* 0x000fe40000000f00 */
[----:B------:R-:W-:Y:S01]  /*43a0*/  @P3 LOP3.LUT R10, R21, 0xffff, RZ, 0xc0, !PT ;  /* 0x0000ffff150a3812 */ /* 0x000fe200078ec0ff */
[----:B--2---:R-:W-:Y:S06]  /*43b0*/  @!P0 BRA `(.L_x_82) ;  /* 0x0000000000a48947 */ /* 0x004fec0003800000 */
[-C--:B-1----:R-:W-:Y:S01]  /*43c0*/  IMAD.HI.U32 R0, R19, R7.reuse, RZ ;  /* 0x0000000713007227 */ /* 0x082fe200078e00ff */
[----:B------:R-:W-:Y:S02]  /*43d0*/  ISETP.NE.AND P0, PT, R6, 0x1, PT ;  /* 0x000000010600780c */ /* 0x000fe40003f05270 */
[----:B------:R-:W-:Y:S01]  /*43e0*/  ISETP.NE.AND P2, PT, R40, 0x1, PT ;  /* 0x000000012800780c */ /* 0x000fe20003f45270 */
[----:B----4-:R-:W-:Y:S01]  /*43f0*/  IMAD.HI.U32 R9, R24, R16, RZ ;  /* 0x0000001018097227 */ /* 0x010fe200078e00ff */
[----:B------:R-:W-:Y:S02]  /*4400*/  SHF.R.U32.HI R0, RZ, R18, R0 ;  /* 0x00000012ff007219 */ /* 0x000fe40000011600 */
[----:B------:R-:W-:Y:S01]  /*4410*/  ISETP.NE.AND P4, PT, R3, 0x1, PT ;  /* 0x000000010300780c */ /* 0x000fe20003f85270 */
[----:B------:R-:W-:Y:S01]  /*4420*/  IMAD.HI.U32 R13, R10, R7, RZ ;  /* 0x000000070a0d7227 */ /* 0x000fe200078e00ff */
[----:B------:R-:W-:Y:S02]  /*4430*/  SHF.R.U32.HI R9, RZ, R17, R9 ;  /* 0x00000011ff097219 */ /* 0x000fe40000011609 */
[----:B------:R-:W-:Y:S01]  /*4440*/  SEL R0, R19, R0, !P0 ;  /* 0x0000000013007207 */ /* 0x000fe20004000000 */
[----:B------:R-:W-:Y:S01]  /*4450*/  IMAD.HI.U32 R12, R11, R16, RZ ;  /* 0x000000100b0c7227 */ /* 0x000fe200078e00ff */
[----:B------:R-:W-:Y:S03]  /*4460*/  SEL R9, R24, R9, !P4 ;  /* 0x0000000918097207 */ /* 0x000fe60006000000 */
[-C--:B------:R-:W-:Y:S01]  /*4470*/  IMAD.HI.U32 R8, R0, R4.reuse, RZ ;  /* 0x0000000400087227 */ /* 0x080fe200078e00ff */
[----:B------:R-:W-:Y:S03]  /*4480*/  SHF.R.U32.HI R12, RZ, R17, R12 ;  /* 0x00000011ff0c7219 */ /* 0x000fe6000001160c */
[----:B------:R-:W-:Y:S01]  /*4490*/  IMAD.HI.U32 R2, R9, R4, RZ ;  /* 0x0000000409027227 */ /* 0x000fe200078e00ff */
[-C--:B------:R-:W-:Y:S02]  /*44a0*/  @P2 SHF.R.U32.HI R0, RZ, R5.reuse, R8 ;  /* 0x00000005ff002219 */ /* 0x080fe40000011608 */
[----:B------:R-:W-:Y:S02]  /*44b0*/  SHF.R.U32.HI R8, RZ, R18, R13 ;  /* 0x00000012ff087219 */ /* 0x000fe4000001160d */
[----:B------:R-:W-:Y:S01]  /*44c0*/  @P2 SHF.R.U32.HI R9, RZ, R5, R2 ;  /* 0x00000005ff092219 */ /* 0x000fe20000011602 */
[----:B------:R-:W-:Y:S01]  /*44d0*/  IMAD R0, R40, R0, RZ ;  /* 0x0000000028007224 */ /* 0x000fe200078e02ff */
[----:B------:R-:W-:Y:S02]  /*44e0*/  SEL R8, R10, R8, !P0 ;  /* 0x000000080a087207 */ /* 0x000fe40004000000 */
[----:B------:R-:W-:Y:S01]  /*44f0*/  SEL R2, R11, R12, !P4 ;  /* 0x0000000c0b027207 */ /* 0x000fe20006000000 */
[----:B------:R-:W-:Y:S01]  /*4500*/  IMAD R12, R40, R9, RZ ;  /* 0x00000009280c7224 */ /* 0x000fe200078e02ff */
[C---:B------:R-:W-:Y:S01]  /*4510*/  ISETP.GE.AND P0, PT, R8.reuse, R0, PT ;  /* 0x000000000800720c */ /* 0x040fe20003f06270 */
[----:B------:R-:W-:Y:S03]  /*4520*/  IMAD.HI.U32 R0, R8, R4, RZ ;  /* 0x0000000408007227 */ /* 0x000fe600078e00ff */
[----:B------:R-:W-:Y:S02]  /*4530*/  ISETP.GE.OR P0, PT, R2, R12, P0 ;  /* 0x0000000c0200720c */ /* 0x000fe40000706670 */
[-C--:B------:R-:W-:Y:S04]  /*4540*/  SHF.R.U32.HI R0, RZ, R5.reuse, R0 ;  /* 0x00000005ff007219 */ /* 0x080fe80000011600 */
[----:B------:R-:W-:Y:S05]  /*4550*/  SEL R13, R8, R0, !P2 ;  /* 0x00000000080d7207 */ /* 0x000fea0005000000 */
[----:B------:R-:W-:Y:S02]  /*4560*/  IMAD.MOV R12, RZ, RZ, -R13 ;  /* 0x000000ffff0c7224 */ /* 0x000fe400078e0a0d */
[----:B------:R-:W-:Y:S04]  /*4570*/  @!P0 IMAD.HI.U32 R0, R2, R4, RZ ;  /* 0x0000000402008227 */ /* 0x000fe800078e00ff */
[----:B------:R-:W-:Y:S01]  /*4580*/  IMAD R12, R40, R12, R8 ;  /* 0x0000000c280c7224 */ /* 0x000fe200078e0208 */
[----:B------:R-:W-:Y:S04]  /*4590*/  @!P0 SHF.R.U32.HI R0, RZ, R5, R0 ;  /* 0x00000005ff008219 */ /* 0x000fe80000011600 */
[----:B------:R-:W-:Y:S04]  /*45a0*/  @!P0 SEL R0, R2, R0, !P2 ;  /* 0x0000000002008207 */ /* 0x000fe80005000000 */
[----:B------:R-:W-:Y:S01]  /*45b0*/  @!P0 IADD3 R13, PT, PT, R13, -R0, RZ ;  /* 0x800000000d0d8210 */ /* 0x000fe20007ffe0ff */
[----:B------:R-:W-:Y:S01]  /*45c0*/  @!P0 IMAD R0, R9, R12, R0 ;  /* 0x0000000c09008224 */ /* 0x000fe200078e0200 */
[----:B------:R-:W-:Y:S01]  /*45d0*/  IADD3 R9, PT, PT, -R8, RZ, RZ ;  /* 0x000000ff08097210 */ /* 0x000fe20007ffe1ff */
[--C-:B------:R-:W-:Y:S02]  /*45e0*/  IMAD.MOV R12, RZ, RZ, -R2.reuse ;  /* 0x000000ffff0c7224 */ /* 0x100fe400078e0a02 */
[----:B------:R-:W-:Y:S02]  /*45f0*/  @!P0 IMAD R8, R13, R40, R2 ;  /* 0x000000280d088224 */ /* 0x000fe400078e0202 */
[----:B------:R-:W-:Y:S02]  /*4600*/  @!P0 IMAD.MOV.U32 R2, RZ, RZ, R0 ;  /* 0x000000ffff028224 */ /* 0x000fe400078e0000 */
[----:B------:R-:W-:Y:S02]  /*4610*/  IMAD R11, R3, R12, R11 ;  /* 0x0000000c030b7224 */ /* 0x000fe400078e020b */
[----:B------:R-:W-:Y:S02]  /*4620*/  IMAD R10, R6, R9, R10 ;  /* 0x00000009060a7224 */ /* 0x000fe400078e020a */
[----:B------:R-:W-:Y:S02]  /*4630*/  IMAD R11, R2, R3, R11 ;  /* 0x00000003020b7224 */ /* 0x000fe400078e020b */
[----:B------:R-:W-:Y:S02]  /*4640*/  IMAD R10, R8, R6, R10 ;  /* 0x00000006080a7224 */ /* 0x000fe400078e020a */
.L_x_82:
[----:B------:R-:W-:Y:S05]  /*4650*/  BRA.U UP1, `(.L_x_83) ;  /* 0x0000000101107547 */ /* 0x000fea000b800000 */
[----:B------:R-:W-:Y:S04]  /*4660*/  MOV R2, UR6 ;  /* 0x0000000600027c02 */ /* 0x000fe80008000f00 */
[----:B------:R-:W-:Y:S04]  /*4670*/  SHF.L.U32 R2, R2, 0x1f, RZ ;  /* 0x0000001f02027819 */ /* 0x000fe800000006ff */
[----:B------:R-:W2:Y:S02]  /*4680*/  SYNCS.PHASECHK.TRANS64.TRYWAIT P0, [UR7+0x138], R2 ;  /* 0x00013802ff0075a7 */ /* 0x000ea40008001107 */
[----:B--2---:R-:W-:Y:S05]  /*4690*/  @!P0 BRA `(.L_x_84) ;  /* 0x0000004000288947 */ /* 0x004fea0003800000 */
.L_x_83:
[----:B------:R-:W-:Y:S02]  /*46a0*/  R2UR UR11, R15 ;  /* 0x000000000f0b72ca */ /* 0x000fe400000e0000 */
[----:B------:R-:W-:Y:S02]  /*46b0*/  R2UR UR10, R14 ;  /* 0x000000000e0a72ca */ /* 0x000fe400000e0000 */
[----:B------:R-:W-:Y:S04]  /*46c0*/  ISETP.NE.U32.AND P2, PT, RZ, UR4, PT ;  /* 0x00000004ff007c0c */ /* 0x000fe8000bf45070 */
[----:B------:R-:W-:Y:S05]  /*46d0*/  ISETP.NE.AND.EX P2, PT, RZ, UR5, PT, P2 ;  /* 0x00000005ff007c0c */ /* 0x000fea000bf45320 */
[----:B------:R-:W-:Y:S02]  /*46e0*/  USHF.L.U32 UR11, UR11, 0x7, URZ ;  /* 0x000000070b0b7899 */ /* 0x000fe400080006ff */
[----:B------:R-:W-:Y:S01]  /*46f0*/  USHF.L.U32 UR10, UR10, 0x6, URZ ;  /* 0x000000060a0a7899 */ /* 0x000fe200080006ff */
[----:B------:R-:W-:Y:S11]  /*4700*/  BRA.U !UP4, `(.L_x_85) ;  /* 0x000000010c347547 */ /* 0x000ff6000b800000 */
[----:B------:R-:W-:Y:S01]  /*4710*/  UPLOP3.LUT UP0, UPT, UPT, UPT, UP3, 0x80, 0x8 ;  /* 0x000000000008789c */ /* 0x000fe20003f0f030 */
[----:B--2---:R-:W-:Y:S02]  /*4720*/  HFMA2 R0, -RZ, RZ, 0, 5.9604644775390625e-08 ;  /* 0x00000001ff007431 */ /* 0x004fe400000001ff */
[----:B------:R-:W-:Y:S03]  /*4730*/  IMAD.MOV.U32 R88, RZ, RZ, 0x1 ;  /* 0x00000001ff587424 */ /* 0x000fe600078e00ff */
[----:B------:R-:W-:Y:S05]  /*4740*/  PLOP3.LUT P0, PT, PT, PT, UP0, 0x80, 0x8 ;  /* 0x000000000008781c */ /* 0x000fea0003f0f008 */
[----:B------:R-:W2:Y:S01]  /*4750*/  @UP0 LDCU.64 UR14, c[0x0][0x888] ;  /* 0x00011100ff0e07ac */ /* 0x000ea20008000a00 */
[----:B------:R-:W-:Y:S07]  /*4760*/  @UP0 UIMAD UR8, UR36, UR4, URZ ;  /* 0x00000004240802a4 */ /* 0x000fee000f8e02ff */
[----:B------:R-:W-:Y:S01]  /*4770*/  @!P0 PRMT R88, R0, 0x7610, R88 ;  /* 0x0000761000588816 */ /* 0x000fe20000000058 */
[----:B--2---:R-:W-:Y:S03]  /*4780*/  @UP0 UIMAD.WIDE UR14, UR8, 0x4, UR14 ;  /* 0x00000004080e08a5 */ /* 0x004fe6000f8e020e */
[----:B------:R-:W2:Y:S03]  /*4790*/  @!UP0 LDCU UR8, c[0x0][0x880] ;  /* 0x00011000ff0887ac */ /* 0x000ea60008000800 */
[----:B------:R-:W-:Y:S01]  /*47a0*/  IMAD.U32 R8, RZ, RZ, UR14 ;  /* 0x0000000eff087e24 */ /* 0x000fe2000f8e00ff */
[----:B------:R-:W-:Y:S05]  /*47b0*/  MOV R9, UR15 ;  /* 0x0000000f00097c02 */ /* 0x000fea0008000f00 */
[----:B-----5:R3:W5:Y:S02]  /*47c0*/  @P0 LDG.E R49, desc[UR46][R8.64] ;  /* 0x0000002e08310981 */ /* 0x020764000c1e1900 */
[----:B--23--:R-:W-:Y:S07]  /*47d0*/  @!P0 IMAD.U32 R49, RZ, RZ, UR8 ;  /* 0x00000008ff318e24 */ /* 0x00cfee000f8e00ff */
.L_x_85:
[----:B-----5:R-:W-:Y:S01]  /*47e0*/  @!P2 FSETP.EQ.AND P0, PT, R49, RZ, PT ;  /* 0x000000ff3100a20b */ /* 0x020fe20003f02000 */
[----:B------:R-:W-:Y:S01]  /*47f0*/  @!UPT UIADD3 URZ, UPT, UPT, URZ, URZ, URZ ;  /* 0x000000fffffff290 */ /* 0x000fe2000fffe0ff */
[----:B------:R-:W-:Y:S11]  /*4800*/  @!P2 BRA `(.L_x_86) ;  /* 0x000000000014a947 */ /* 0x000ff60003800000 */
[----:B------:R-:W-:Y:S02]  /*4810*/  LOP3.LUT P2, RZ, R88, 0xff, RZ, 0xc0, !PT ;  /* 0x000000ff58ff7812 */ /* 0x000fe4000784c0ff */
[----:B------:R-:W-:Y:S04]  /*4820*/  PLOP3.LUT P0, PT, PT, PT, UP0, 0x80, 0x8 ;  /* 0x000000000008781c */ /* 0x000fe80003f0f008 */
[----:B------:R-:W-:Y:S07]  /*4830*/  PLOP3.LUT P0, PT, P0, PT, PT, 0x8, 0x80 ;  /* 0x000000000080781c */ /* 0x000fee000070e170 */
[----:B------:R-:W-:Y:S11]  /*4840*/  @P2 FSETP.EQ.AND P0, PT, R49, RZ, PT ;  /* 0x000000ff3100220b */ /* 0x000ff60003f02000 */
[----:B------:R-:W-:Y:S02]  /*4850*/  @!UPT UIADD3 URZ, UPT, UPT, URZ, URZ, URZ ;  /* 0x000000fffffff290 */ /* 0x000fe4000fffe0ff */
.L_x_86:
[----:B------:R-:W-:Y:S01]  /*4860*/  ULEA UR15, UR13, UR7, 0x3 ;  /* 0x000000070d0f7291 */ /* 0x000fe2000f8e18ff */
[----:B------:R-:W-:Y:S02]  /*4870*/  SHF.L.U32 R9, R29, 0x1f, RZ ;  /* 0x0000001f1d097819 */ /* 0x000fe400000006ff */
[----:B------:R-:W-:Y:S04]  /*4880*/  ELECT P4, URZ, PT ;  /* 0x0000000000ff782f */ /* 0x000fe80003880000 */
[----:B------:R-:W-:Y:S02]  /*4890*/  PLOP3.LUT P4, PT, P0, P4, PT, 0xf2, 0x2f ;  /* 0x00000000002f781c */ /* 0x000fe40000789e72 */
[----:B------:R-:W3:Y:S11]  /*48a0*/  SYNCS.PHASECHK.TRANS64.TRYWAIT P2, [UR15+0x118], R9 ;  /* 0x00011809ff0075a7 */ /* 0x000ef6000804110f */
[----:B-1----:R-:W-:Y:S05]  /*48b0*/  @!P4 IADD3 R8, P0, PT, R30, 0x580, RZ ;  /* 0x000005801e08c810 */ /* 0x002fea0007f1e0ff */
[----:B--2---:R-:W-:Y:S01]  /*48c0*/  @!P4 IMAD.X R2, RZ, RZ, R31, P0 ;  /* 0x000000ffff02c224 */ /* 0x004fe200000e061f */
[----:B---3--:R-:W-:Y:S07]  /*48d0*/  @!P2 BRA `(.L_x_87) ;  /* 0x0000003c00b0a947 */ /* 0x008fee0003800000 */
.L_x_182:
[----:B------:R-:W2:Y:S01]  /*48e0*/  LDC.64 R12, c[0x0][0xb18] ;  /* 0x0002c600ff0c7b82 */ /* 0x000ea20000000a00 */
[----:B------:R-:W-:Y:S01]  /*48f0*/  @!P4 R2UR UR8, R2 ;  /* 0x000000000208c2ca */ /* 0x000fe200000e0000 */
[----:B------:R-:W-:Y:S01]  /*4900*/  VOTEU.ALL UP2, P4 ;  /* 0x0000000000ff7886 */ /* 0x000fe20002040000 */
[----:B------:R-:W-:Y:S01]  /*4910*/  @!P4 R2UR UR9, R8 ;  /* 0x000000000809c2ca */ /* 0x000fe200000e0000 */
[----:B------:R-:W-:Y:S01]  /*4920*/  VOTEU.ALL UP1, P4 ;  /* 0x0000000000ff7886 */ /* 0x000fe20002020000 */
[----:B-1----:R-:W-:Y:S03]  /*4930*/  @!P4 IMAD.MOV.U32 R0, RZ, RZ, 0x2000 ;  /* 0x00002000ff00c424 */ /* 0x002fe600078e00ff */
[----:B------:R-:W1:Y:S01]  /*4940*/  @!P1 LDC R2, c[0x0][0xb0c] ;  /* 0x0002c300ff029b82 */ /* 0x000e620000000800 */
[----:B------:R-:W-:Y:S01]  /*4950*/  UMOV UR20, 0x0 ;  /* 0x0000000000147882 */ /* 0x000fe20000000000 */
[----:B------:R-:W-:Y:S01]  /*4960*/  UMOV UR21, 0x10000000 ;  /* 0x1000000000157882 */ /* 0x000fe20000000000 */
[----:B------:R-:W-:Y:S01]  /*4970*/  UMOV UR12, UR36 ;  /* 0x00000024000c7c82 */ /* 0x000fe20008000000 */
[----:B------:R-:W-:Y:S01]  /*4980*/  UIADD3 UR14, UPT, UPT, UR13, 0x1, URZ ;  /* 0x000000010d0e7890 */ /* 0x000fe2000fffe0ff */
[----:B------:R-:W-:Y:S01]  /*4990*/  @P3 SHF.R.U32.HI R26, RZ, 0x10, R21 ;  /* 0x00000010ff1a3819 */ /* 0x000fe20000011615 */
[----:B------:R-:W-:Y:S02]  /*49a0*/  VIADD R28, R28, 0x1 ;  /* 0x000000011c1c7836 */ /* 0x000fe40000000000 */
[----:B------:R-:W-:Y:S01]  /*49b0*/  IMAD.U32 R9, RZ, RZ, UR8 ;  /* 0x00000008ff097e24 */ /* 0x000fe2000f8e00ff */
[----:B------:R-:W-:Y:S01]  /*49c0*/  @!UP2 ULEA UR8, UR13, UR7, 0xd ;  /* 0x000000070d08a291 */ /* 0x000fe2000f8e68ff */
[----:B------:R-:W-:Y:S01]  /*49d0*/  IMAD.U32 R8, RZ, RZ, UR9 ;  /* 0x00000009ff087e24 */ /* 0x000fe2000f8e00ff */
[----:B------:R-:W-:Y:S02]  /*49e0*/  UIADD3 UR9, UPT, UPT, UR15, 0x100, URZ ;  /* 0x000001000f097890 */ /* 0x000fe4000fffe0ff */
[----:B------:R-:W-:Y:S01]  /*49f0*/  @!P4 R2UR UR19, R9 ;  /* 0x000000000913c2ca */ /* 0x000fe200000e0000 */
[----:B------:R-:W-:Y:S01]  /*4a00*/  @!UP2 UIADD3 UR8, UPT, UPT, UR8, 0x200, URZ ;  /* 0x000002000808a890 */ /* 0x000fe2000fffe0ff */
[----:B------:R-:W-:Y:S01]  /*4a10*/  @!P4 R2UR UR18, R8 ;  /* 0x000000000812c2ca */ /* 0x000fe200000e0000 */
[----:B------:R-:W-:Y:S01]  /*4a20*/  UISETP.NE.AND UP5, UPT, UR14, 0x3, UPT ;  /* 0x000000030e00788c */ /* 0x000fe2000bfa5270 */
[----:B------:R-:W3:Y:S01]  /*4a30*/  LDC.64 R8, c[0x0][0xb10] ;  /* 0x0002c400ff087b82 */ /* 0x000ee20000000a00 */
[----:B------:R-:W-:Y:S02]  /*4a40*/  UPRMT UR16, UR37, 0x654, UR9 ;  /* 0x0000065425107896 */ /* 0x000fe40008000009 */
[----:B------:R-:W-:Y:S02]  /*4a50*/  USEL UR17, URZ, 0x1, UP5 ;  /* 0x00000001ff117887 */ /* 0x000fe4000a800000 */
[----:B------:R-:W-:Y:S04]  /*4a60*/  USEL UR14, UR14, URZ, UP5 ;  /* 0x000000ff0e0e7287 */ /* 0x000fe8000a800000 */
[----:B------:R-:W-:Y:S01]  /*4a70*/  ULEA UR13, UR14, UR7, 0x3 ;  /* 0x000000070e0d7291 */ /* 0x000fe2000f8e18ff */
[----:B------:R-:W-:Y:S01]  /*4a80*/  LOP3.LUT R29, R29, UR17, RZ, 0x3c, !PT ;  /* 0x000000111d1d7c12 */ /* 0x000fe2000f8e3cff */
[----:B------:R1:W-:Y:S01]  /*4a90*/  @!UP1 UTMALDG.3D [UR8], [UR18], desc[UR20] ;  /* 0x00001408120095b4 */ /* 0x0003e20008011000 */
[----:B------:R5:W-:Y:S02]  /*4aa0*/  @!P4 SYNCS.ARRIVE.TRANS64.RED.A0TR RZ, [UR15+0x100], R0 ;  /* 0x00010000ffffc9a7 */ /* 0x000be4000830040f */
[----:B------:R-:W-:Y:S01]  /*4ab0*/  SHF.L.U32 R14, R29, 0x1f, RZ ;  /* 0x0000001f1d0e7819 */ /* 0x000fe200000006ff */
[C---:B---3--:R-:W-:Y:S01]  /*4ac0*/  @!P1 IMAD.HI.U32 R8, R11.reuse, R8, RZ ;  /* 0x000000080b089227 */ /* 0x048fe200078e00ff */
[----:B--2---:R-:W-:Y:S02]  /*4ad0*/  @!P1 ISETP.NE.AND P0, PT, R12, 0x1, PT ;  /* 0x000000010c00980c */ /* 0x004fe40003f05270 */
[----:B-1----:R-:W-:Y:S01]  /*4ae0*/  @!P1 ISETP.NE.AND P2, PT, R2, 0x1, PT ;  /* 0x000000010200980c */ /* 0x002fe20003f45270 */
[----:B------:R-:W-:Y:S01]  /*4af0*/  SYNCS.ARRIVE.TRANS64.RED.A1T0 RZ, [UR16], RZ ;  /* 0x000000ffffff79a7 */ /* 0x000fe20008100410 */
[C---:B------:R-:W-:Y:S01]  /*4b00*/  @!P1 IMAD.HI.U32 R13, R10.reuse, R13, RZ ;  /* 0x0000000d0a0d9227 */ /* 0x040fe200078e00ff */
[----:B------:R-:W-:Y:S04]  /*4b10*/  @!P1 SHF.R.U32.HI R8, RZ, R9, R8 ;  /* 0x00000009ff089219 */ /* 0x000fe80000011608 */
[----:B------:R-:W-:Y:S01]  /*4b20*/  @!P1 SEL R8, R11, R8, !P2 ;  /* 0x000000080b089207 */ /* 0x000fe20005000000 */
[----:B------:R-:W1:Y:S01]  /*4b30*/  SYNCS.PHASECHK.TRANS64.TRYWAIT P5, [UR13+0x118], R14 ;  /* 0x0001180eff0075a7 */ /* 0x000e6200080a110d */
[----:B-----5:R-:W2:Y:S02]  /*4b40*/  @!P1 LDC R0, c[0x0][0xb20] ;  /* 0x0002c800ff009b82 */ /* 0x020ea40000000800 */
[----:B--2---:R-:W-:Y:S04]  /*4b50*/  @!P1 SHF.R.U32.HI R0, RZ, R0, R13 ;  /* 0x00000000ff009219 */ /* 0x004fe8000001160d */
[----:B------:R-:W-:Y:S05]  /*4b60*/  @!P1 SEL R9, R10, R0, !P0 ;  /* 0x000000000a099207 */ /* 0x000fea0004000000 */
[----:B------:R-:W-:Y:S02]  /*4b70*/  @!P1 IMAD.IADD R0, R9, 0x1, -R8 ;  /* 0x0000000109009824 */ /* 0x000fe400078e0a08 */
[----:B------:R-:W-:Y:S02]  /*4b80*/  @!P1 IMAD.IADD R8, R8, 0x1, -R9 ;  /* 0x0000000108089824 */ /* 0x000fe400078e0a09 */
[----:B------:R-:W-:Y:S02]  /*4b90*/  @!P1 IMAD R11, R0, R2, R11 ;  /* 0x00000002000b9224 */ /* 0x000fe400078e020b */
[----:B------:R-:W-:Y:S01]  /*4ba0*/  @!P1 IMAD R10, R8, R12, R10 ;  /* 0x0000000c080a9224 */ /* 0x000fe200078e020a */
[----:B-1----:R-:W-:Y:S06]  /*4bb0*/  @!P5 BRA `(.L_x_88) ;  /* 0x0000003c0010d947 */ /* 0x002fec0003800000 */
.L_x_184:
[----:B------:R-:W-:Y:S01]  /*4bc0*/  @!P4 IADD3 R2, P0, PT, R30, 0x580, RZ ;  /* 0x000005801e02c810 */ /* 0x000fe20007f1e0ff */
[----:B------:R-:W-:Y:S01]  /*4bd0*/  UMOV UR18, 0x0 ;  /* 0x0000000000127882 */ /* 0x000fe20000000000 */
[----:B------:R-:W-:Y:S01]  /*4be0*/  UMOV UR19, 0x10000000 ;  /* 0x1000000000137882 */ /* 0x000fe20000000000 */
[----:B------:R-:W-:Y:S01]  /*4bf0*/  VOTEU.ALL UP1, P4 ;  /* 0x0000000000ff7886 */ /* 0x000fe20002020000 */
[----:B------:R-:W-:Y:S01]  /*4c00*/  @!P4 R2UR UR9, R2 ;  /* 0x000000000209c2ca */ /* 0x000fe200000e0000 */
[----:B-1----:R-:W-:Y:S01]  /*4c10*/  @!P4 IMAD.X R0, RZ, RZ, R31, P0 ;  /* 0x000000ffff00c224 */ /* 0x002fe200000e061f */
[----:B------:R-:W-:Y:S01]  /*4c20*/  UMOV UR12, UR36 ;  /* 0x00000024000c7c82 */ /* 0x000fe20008000000 */
[----:B------:R-:W-:Y:S01]  /*4c30*/  @P3 R2UR UR36, R26 ;  /* 0x000000001a2432ca */ /* 0x000fe200000e0000 */
[----:B------:R-:W-:Y:S01]  /*4c40*/  @!UP1 ULEA UR15, UR14, UR7, 0xd ;  /* 0x000000070e0f9291 */ /* 0x000fe2000f8e68ff */
[----:B------:R-:W-:Y:S01]  /*4c50*/  ISETP.NE.AND P0, PT, R28, 0x2, PT ;  /* 0x000000021c00780c */ /* 0x000fe20003f05270 */
[----:B------:R-:W-:Y:S01]  /*4c60*/  @!UP1 UIADD3 UR10, UPT, UPT, UR10, 0x20, URZ ;  /* 0x000000200a0a9890 */ /* 0x000fe2000fffe0ff */
[----:B------:R-:W-:Y:S01]  /*4c70*/  @!P4 R2UR UR8, R0 ;  /* 0x000000000008c2ca */ /* 0x000fe200000e0000 */
[----:B------:R-:W-:Y:S01]  /*4c80*/  IMAD.IADD R14, R10, 0x1, R86 ;  /* 0x000000010a0e7824 */ /* 0x000fe200078e0256 */
[----:B------:R-:W-:Y:S01]  /*4c90*/  SEL R0, RZ, 0x1, P0 ;  /* 0x00000001ff007807 */ /* 0x000fe20000000000 */
[----:B------:R-:W-:Y:S01]  /*4ca0*/  IMAD.IADD R15, R11, 0x1, R87 ;  /* 0x000000010b0f7824 */ /* 0x000fe200078e0257 */
[----:B------:R-:W-:Y:S02]  /*4cb0*/  SEL R28, R28, RZ, P0 ;  /* 0x000000ff1c1c7207 */ /* 0x000fe40000000000 */
[----:B------:R-:W-:Y:S01]  /*4cc0*/  IMAD.U32 R8, RZ, RZ, UR9 ;  /* 0x00000009ff087e24 */ /* 0x000fe2000f8e00ff */
[----:B------:R-:W-:Y:S01]  /*4cd0*/  UIADD3 UR9, UPT, UPT, UR13, 0x100, URZ ;  /* 0x000001000d097890 */ /* 0x000fe2000fffe0ff */
[----:B------:R-:W-:Y:S03]  /*4ce0*/  LOP3.LUT R27, R27, R0, RZ, 0x3c, !PT ;  /* 0x000000001b1b7212 */ /* 0x000fe600078e3cff */
[----:B------:R-:W-:Y:S02]  /*4cf0*/  @!P4 R2UR UR16, R8 ;  /* 0x000000000810c2ca */ /* 0x000fe400000e0000 */
[----:B------:R-:W-:Y:S01]  /*4d00*/  IMAD.U32 R9, RZ, RZ, UR8 ;  /* 0x00000008ff097e24 */ /* 0x000fe2000f8e00ff */
[----:B------:R-:W-:Y:S01]  /*4d10*/  @!UP1 UIADD3 UR8, UPT, UPT, UR15, 0x200, URZ ;  /* 0x000002000f089890 */ /* 0x000fe2000fffe0ff */
[----:B------:R-:W-:Y:S01]  /*4d20*/  VOTEU.ALL UP1, P4 ;  /* 0x0000000000ff7886 */ /* 0x000fe20002020000 */
[----:B------:R-:W-:Y:S02]  /*4d30*/  UPRMT UR15, UR37, 0x654, UR9 ;  /* 0x00000654250f7896 */ /* 0x000fe40008000009 */
[----:B------:R-:W-:Y:S11]  /*4d40*/  @!P4 R2UR UR17, R9 ;  /* 0x000000000911c2ca */ /* 0x000ff600000e0000 */
[----:B------:R-:W-:Y:S02]  /*4d50*/  @!UPT UIADD3 URZ, UPT, UPT, URZ, URZ, URZ ;  /* 0x000000fffffff290 */ /* 0x000fe4000fffe0ff */
[----:B------:R2:W-:Y:S01]  /*4d60*/  @!UP1 UTMALDG.3D [UR8], [UR16], desc[UR18] ;  /* 0x00001208100095b4 */ /* 0x0005e20008011000 */
[----:B------:R2:W-:Y:S01]  /*4d70*/  @!P4 SYNCS.ARRIVE.TRANS64.RED.A0TR RZ, [UR13+0x100], R25 ;  /* 0x00010019ffffc9a7 */ /* 0x0005e2000830040d */
[----:B------:R-:W-:Y:S04]  /*4d80*/  UIADD3 UR13, UPT, UPT, UR14, 0x1, URZ ;  /* 0x000000010e0d7890 */ /* 0x000fe8000fffe0ff */
[----:B------:R-:W-:Y:S04]  /*4d90*/  UISETP.NE.AND UP1, UPT, UR13, 0x3, UPT ;  /* 0x000000030d00788c */ /* 0x000fe8000bf25270 */
[----:B------:R-:W-:Y:S02]  /*4da0*/  USEL UR14, URZ, 0x1, UP1 ;  /* 0x00000001ff0e7887 */ /* 0x000fe40008800000 */
[----:B------:R-:W-:Y:S02]  /*4db0*/  USEL UR13, UR13, URZ, UP1 ;  /* 0x000000ff0d0d7287 */ /* 0x000fe40008800000 */
[----:B------:R-:W-:Y:S02]  /*4dc0*/  UPLOP3.LUT UP1, UPT, UPT, UPT, UPT, 0x80, 0x8 ;  /* 0x000000000008789c */ /* 0x000fe40003f2f070 */
[----:B------:R-:W-:Y:S01]  /*4dd0*/  LOP3.LUT R29, R29, UR14, RZ, 0x3c, !PT ;  /* 0x0000000e1d1d7c12 */ /* 0x000fe2000f8e3cff */
[----:B------:R-:W-:Y:S01]  /*4de0*/  SYNCS.ARRIVE.TRANS64.RED.A1T0 RZ, [UR15], RZ ;  /* 0x000000ffffff79a7 */ /* 0x000fe2000810040f */
[----:B------:R-:W-:Y:S07]  /*4df0*/  @P3 BRA `(.L_x_89) ;  /* 0xfffffff4001c3947 */ /* 0x000fee000383ffff */
[----:B------:R-:W-:Y:S01]  /*4e00*/  UIADD3 UR7, UPT, UPT, UR7, 0x118, URZ ;  /* 0x0000011807077890 */ /* 0x000fe2000fffe0ff */
[----:B------:R-:W-:-:S03]  /*4e10*/  SHF.L.U32 R2, R29, 0x1f, RZ ;  /* 0x0000001f1d027819 */ /* 0x000fc600000006ff */
[----:B------:R-:W-:-:S09]  /*4e20*/  ULEA UR4, UR13, UR7, 0x3 ;  /* 0x000000070d047291 */ /* 0x000fd2000f8e18ff */
[----:B------:R-:W1:Y:S02]  /*4e30*/  SYNCS.PHASECHK.TRANS64.TRYWAIT P0, [UR4], R2 ;  /* 0x00000002ff0075a7 */ /* 0x000e640008001104 */
[----:B-1----:R-:W-:Y:S05]  /*4e40*/  @!P0 BRA `(.L_x_90) ;  /* 0x0000003800848947 */ /* 0x002fea0003800000 */
.L_x_186:
        /* <DEDUP_REMOVED lines=9> */
.L_x_188:
[----:B------:R-:W-:-:S04]  /*4ee0*/  UIADD3 UR5, UPT, UPT, UR5, 0x1, URZ ;  /* 0x0000000105057890 */ /* 0x000fc8000fffe0ff */
[----:B------:R-:W-:-:S04]  /*4ef0*/  UISETP.NE.AND UP0, UPT, UR5, 0x3, UPT ;  /* 0x000000030500788c */ /* 0x000fc8000bf05270 */
[----:B------:R-:W-:Y:S02]  /*4f00*/  USEL UR4, URZ, 0x1, UP0 ;  /* 0x00000001ff047887 */ /* 0x000fe40008000000 */
[----:B------:R-:W-:-:S04]  /*4f10*/  USEL UR5, UR5, URZ, UP0 ;  /* 0x000000ff05057287 */ /* 0x000fc80008000000 */
[----:B------:R-:W-:Y:S01]  /*4f20*/  ULEA UR5, UR5, UR7, 0x3 ;  /* 0x0000000705057291 */ /* 0x000fe2000f8e18ff */
[----:B-1----:R-:W-:-:S04]  /*4f30*/  LOP3.LUT R2, R29, UR4, RZ, 0x3c, !PT ;  /* 0x000000041d027c12 */ /* 0x002fc8000f8e3cff */
[----:B------:R-:W-:Y:S01]  /*4f40*/  SHF.L.U32 R2, R2, 0x1f, RZ ;  /* 0x0000001f02027819 */ /* 0x000fe200000006ff */
[----:B------:R-:W-:-:S07]  /*4f50*/  IMAD.U32 R0, RZ, RZ, UR5 ;  /* 0x00000005ff007e24 */ /* 0x000fce000f8e00ff */
.L_x_92:
[----:B-1----:R1:W3:Y:S02]  /*4f60*/  SYNCS.PHASECHK.TRANS64.TRYWAIT P0, [R0+URZ], R2 ;  /* 0x00000002000075a7 */ /* 0x0022e400080011ff */
[----:B---3--:R-:W-:Y:S05]  /*4f70*/  @!P0 NANOSLEEP.SYNCS 0x989680 ;  /* 0x009896800000895d */ /* 0x008fea0003900000 */
[----:B------:R-:W3:Y:S02]  /*4f80*/  @!P0 SYNCS.PHASECHK.TRANS64 P0, [R0+URZ], R2 ;  /* 0x00000002000085a7 */ /* 0x000ee400080010ff */
[----:B--23--:R-:W-:Y:S05]  /*4f90*/  @P0 EXIT ;  /* 0x000000000000094d */ /* 0x00cfea0003800000 */
[----:B------:R-:W-:Y:S05]  /*4fa0*/  BRA `(.L_x_92) ;  /* 0xfffffffc00ec7947 */ /* 0x000fea000383ffff */
.L_x_80:
[----:B------:R-:W-:-:S06]  /*4fb0*/  UISETP.GE.AND UP1, UPT, UR8, 0x4, UPT ;  /* 0x000000040800788c */ /* 0x000fcc000bf26270 */
[----:B------:R-:W-:-:S13]  /*4fc0*/  PLOP3.LUT P0, PT, PT, PT, UP1, 0x80, 0x8 ;  /* 0x000000000008781c */ /* 0x000fda0003f0f018 */
[----:B------:R-:W-:Y:S05]  /*4fd0*/  @!P0 EXIT ;  /* 0x000000000000894d */ /* 0x000fea0003800000 */
[----:B------:R-:W-:Y:S01]  /*4fe0*/  BAR.SYNC.DEFER_BLOCKING 0x6, 0xa0 ;  /* 0x0182800000007b1d */ /* 0x000fe20000010000 */
[C---:B------:R-:W-:Y:S01]  /*4ff0*/  IMAD.SHL.U32 R2, R93.reuse, 0x20, RZ ;  /* 0x000000205d027824 */ /* 0x040fe200078e00ff */
[C---:B------:R-:W-:Y:S01]  /*5000*/  LOP3.LUT R94, R93.reuse, 0x2, RZ, 0xc0, !PT ;  /* 0x000000025d5e7812 */ /* 0x040fe200078ec0ff */
[C---:B------:R-:W-:Y:S01]  /*5010*/  IMAD.SHL.U32 R99, R93.reuse, 0x4, RZ ;  /* 0x000000045d637824 */ /* 0x040fe200078e00ff */
[C---:B------:R-:W-:Y:S01]  /*5020*/  LOP3.LUT R100, R93.reuse, 0x60, RZ, 0xc0, !PT ;  /* 0x000000605d647812 */ /* 0x040fe200078ec0ff */
[C---:B------:R-:W-:Y:S01]  /*5030*/  IMAD.U32 R46, R93.reuse, 0x10000, RZ ;  /* 0x000100005d2e7824 */ /* 0x040fe200078e00ff */
[----:B------:R-:W-:Y:S02]  /*5040*/  UMOV UR48, 0x400 ;  /* 0x0000040000307882 */ /* 0x000fe40000000000 */
[----:B------:R-:W1:Y:S01]  /*5050*/  LDC R91, c[0x0][0x370] ;  /* 0x0000dc00ff5b7b82 */ /* 0x000e620000000800 */
[----:B------:R-:W-:Y:S01]  /*5060*/  ULEA UR48, UR37, UR48, 0x18 ;  /* 0x0000003025307291 */ /* 0x000fe2000f8ec0ff */
[----:B------:R-:W-:Y:S01]  /*5070*/  LOP3.LUT R3, R2, 0xc0, RZ, 0xc0, !PT ;  /* 0x000000c002037812 */ /* 0x000fe200078ec0ff */
[----:B------:R-:W-:Y:S01]  /*5080*/  IMAD.MOV.U32 R45, RZ, RZ, RZ ;  /* 0x000000ffff2d7224 */ /* 0x000fe200078e00ff */
[----:B------:R-:W-:Y:S01]  /*5090*/  LOP3.LUT R93, R93, 0x4, RZ, 0xc0, !PT ;  /* 0x000000045d5d7812 */ /* 0x000fe200078ec0ff */
[----:B------:R-:W-:Y:S01]  /*50a0*/  UIADD3 UR52, UPT, UPT, UR48, 0x200, URZ ;  /* 0x0000020030347890 */ /* 0x000fe2000fffe0ff */
[----:B------:R-:W-:-:S02]  /*50b0*/  LOP3.LUT R99, R3, 0x18, R99, 0xf8, !PT ;  /* 0x0000001803637812 */ /* 0x000fc400078ef863 */
[----:B------:R-:W-:Y:S01]  /*50c0*/  CS2R R96, SRZ ;  /* 0x0000000000607805 */ /* 0x000fe2000001ff00 */
[----:B------:R-:W2:Y:S01]  /*50d0*/  LDC R42, c[0x0][0xb0c] ;  /* 0x0002c300ff2a7b82 */ /* 0x000ea20000000800 */
[----:B------:R-:W-:Y:S01]  /*50e0*/  LOP3.LUT R46, R46, 0x600000, RZ, 0xc0, !PT ;  /* 0x006000002e2e7812 */ /* 0x000fe200078ec0ff */
[----:B------:R-:W-:Y:S01]  /*50f0*/  IMAD.MOV.U32 R103, RZ, RZ, RZ ;  /* 0x000000ffff677224 */ /* 0x000fe200078e00ff */
[----:B------:R-:W-:Y:S01]  /*5100*/  IADD3 R98, PT, PT, -R93, 0x2, RZ ;  /* 0x000000025d627810 */ /* 0x000fe20007ffe1ff */
[----:B------:R-:W-:Y:S01]  /*5110*/  IMAD.MOV R94, RZ, RZ, -R94 ;  /* 0x000000ffff5e7224 */ /* 0x000fe200078e0a5e */
[----:B------:R-:W-:Y:S01]  /*5120*/  LOP3.LUT R99, R99, 0xf20, R2, 0xf8, !PT ;  /* 0x00000f2063637812 */ /* 0x000fe200078ef802 */
[----:B------:R-:W-:Y:S01]  /*5130*/  IMAD.MOV R93, RZ, RZ, -R93 ;  /* 0x000000ffff5d7224 */ /* 0x000fe200078e0a5d */
[----:B------:R-:W4:Y:S01]  /*5140*/  LDCU.64 UR54, c[0x0][0x348] ;  /* 0x00006900ff3677ac */ /* 0x000f220008000a00 */
[----:B------:R-:W1:Y:S01]  /*5150*/  LDC R89, c[0x0][0xb20] ;  /* 0x0002c800ff597b82 */ /* 0x000e620000000800 */
[----:B------:R-:W3:Y:S01]  /*5160*/  LDS R0, [UR48+0x1f0] ;  /* 0x0001f030ff007984 */ /* 0x000ee20008000800 */
[----:B------:R-:W-:Y:S01]  /*5170*/  IMAD.SHL.U32 R98, R98, 0x10, RZ ;  /* 0x0000001062627824 */ /* 0x000fe200078e00ff */
[----:B------:R-:W-:Y:S01]  /*5180*/  LEA R99, R99, UR52, 0x1 ;  /* 0x0000003463637c11 */ /* 0x000fe2000f8e08ff */
[----:B------:R-:W-:Y:S01]  /*5190*/  UMOV UR51, 0x1 ;  /* 0x0000000100337882 */ /* 0x000fe20000000000 */
[----:B------:R-:W-:Y:S01]  /*51a0*/  UMOV UR56, URZ ;  /* 0x000000ff00387c82 */ /* 0x000fe20008000000 */
[----:B------:R-:W1:Y:S02]  /*51b0*/  LDCU.64 UR38, c[0x0][0x888] ;  /* 0x00011100ff2677ac */ /* 0x000e640008000a00 */
[----:B------:R-:W1:Y:S01]  /*51c0*/  LDC R41, c[0x0][0xb30] ;  /* 0x0002cc00ff297b82 */ /* 0x000e620000000800 */
[----:B------:R-:W1:Y:S01]  /*51d0*/  LDCU.64 UR44, c[0x0][0x890] ;  /* 0x00011200ff2c77ac */ /* 0x000e620008000a00 */
[----:B------:R-:W-:Y:S01]  /*51e0*/  UMOV UR50, URZ ;  /* 0x000000ff00327c82 */ /* 0x000fe20008000000 */
[----:B------:R-:W-:-:S05]  /*51f0*/  UMOV UR49, URZ ;  /* 0x000000ff00317c82 */ /* 0x000fca0008000000 */
[----:B------:R-:W1:Y:S08]  /*5200*/  LDC.64 R84, c[0x0][0xb10] ;  /* 0x0002c400ff547b82 */ /* 0x000e700000000a00 */
[----:B------:R-:W1:Y:S08]  /*5210*/  LDC.64 R38, c[0x0][0xb18] ;  /* 0x0002c600ff267b82 */ /* 0x000e700000000a00 */
[----:B------:R-:W1:Y:S08]  /*5220*/  LDC.64 R36, c[0x0][0xb28] ;  /* 0x0002ca00ff247b82 */ /* 0x000e700000000a00 */
[----:B------:R-:W1:Y:S01]  /*5230*/  LDC.64 R82, c[0x0][0x8b0] ;  /* 0x00022c00ff527b82 */ /* 0x000e620000000a00 */
[----:B---3--:R-:W-:-:S07]  /*5240*/  IMAD.IADD R46, R0, 0x1, R46 ;  /* 0x00000001002e7824 */ /* 0x008fce00078e022e */
[----:B------:R-:W3:Y:S08]  /*5250*/  LDC.64 R80, c[0x0][0x8a8] ;  /* 0x00022a00ff507b82 */ /* 0x000ef00000000a00 */
[----:B--2-4-:R-:W1:Y:S02]  /*5260*/  LDC R90, c[0x0][0x374] ;  /* 0x0000dd00ff5a7b82 */ /* 0x014e640000000800 */
.L_x_123:
[C---:B------:R-:W-:Y:S02]  /*5270*/  LEA R0, R103.reuse, UR48, 0x3 ;  /* 0x0000003067007c11 */ /* 0x040fe4000f8e18ff */
[----:B------:R-:W-:Y:S02]  /*5280*/  SHF.L.U32 R2, R96, 0x1f, RZ ;  /* 0x0000001f60027819 */ /* 0x000fe400000006ff */
[----:B------:R-:W-:Y:S02]  /*5290*/  LEA R16, R103, UR48, 0x4 ;  /* 0x0000003067107c11 */ /* 0x000fe4000f8e20ff */
[----:B------:R-:W2:Y:S02]  /*52a0*/  SYNCS.PHASECHK.TRANS64.TRYWAIT P0, [R0+URZ+0x140], R2 ;  /* 0x00014002000075a7 */ /* 0x000ea400080011ff */
[----:B--2---:R-:W-:Y:S05]  /*52b0*/  @!P0 BRA `(.L_x_93) ;  /* 0x0000003400988947 */ /* 0x004fea0003800000 */
.L_x_189:
[----:B------:R-:W4:Y:S01]  /*52c0*/  LDC.64 R10, c[0x0][0xb10] ;  /* 0x0002c400ff0a7b82 */ /* 0x000f220000000a00 */
[----:B------:R-:W3:Y:S01]  /*52d0*/  LDS.128 R16, [R16+0x1d0] ;  /* 0x0001d00010107984 */ /* 0x000ee20000000c00 */
[----:B-1----:R-:W-:Y:S01]  /*52e0*/  ISETP.NE.AND P1, PT, R41, 0x1, PT ;  /* 0x000000012900780c */ /* 0x002fe20003f25270 */
[----:B--2---:R-:W-:Y:S01]  /*52f0*/  VIADD R0, R0, 0x150 ;  /* 0x0000015000007836 */ /* 0x004fe20000000000 */
[----:B------:R-:W-:Y:S04]  /*5300*/  ISETP.GE.AND P0, PT, R40, 0x1, PT ;  /* 0x000000012800780c */ /* 0x000fe80003f06270 */
[----:B------:R-:W1:Y:S01]  /*5310*/  LDC.64 R8, c[0x0][0xb18] ;  /* 0x0002c600ff087b82 */ /* 0x000e620000000a00 */
[----:B------:R-:W-:Y:S01]  /*5320*/  PRMT R0, RZ, 0x654, R0 ;  /* 0x00000654ff007816 */ /* 0x000fe20000000000 */
[----:B------:R-:W-:Y:S01]  /*5330*/  @!PT LDS RZ, [RZ] ;  /* 0x00000000fffff984 */ /* 0x000fe20000000800 */
[----:B------:R-:W-:Y:S01]  /*5340*/  @!PT LDS RZ, [RZ] ;  /* 0x00000000fffff984 */ /* 0x000fe20000000800 */
[----:B------:R-:W-:Y:S01]  /*5350*/  @!PT LDS RZ, [RZ] ;  /* 0x00000000fffff984 */ /* 0x000fe20000000800 */
[----:B------:R-:W-:Y:S01]  /*5360*/  @!PT LDS RZ, [RZ] ;  /* 0x00000000fffff984 */ /* 0x000fe20000000800 */
[----:B------:R2:W-:Y:S06]  /*5370*/  MEMBAR.ALL.CTA ;  /* 0x0000000000007992 */ /* 0x0005ec0000008000 */
[----:B--2---:R-:W2:Y:S01]  /*5380*/  FENCE.VIEW.ASYNC.S ;  /* 0x00000000000073c6 */ /* 0x004ea20000000000 */
[----:B------:R-:W1:Y:S08]  /*5390*/  @!P1 LDC R12, c[0x0][0xb20] ;  /* 0x0002c800ff0c9b82 */ /* 0x000e700000000800 */
[----:B------:R-:W1:Y:S01]  /*53a0*/  @!P1 LDC R7, c[0x0][0xb0c] ;  /* 0x0002c300ff079b82 */ /* 0x000e620000000800 */
[----:B--2---:R2:W-:Y:S01]  /*53b0*/  SYNCS.ARRIVE.TRANS64.RED.A1T0 RZ, [R0+URZ], RZ ;  /* 0x000000ff00ff79a7 */ /* 0x0045e200081004ff */
[----:B---3--:R-:W-:Y:S04]  /*53c0*/  LOP3.LUT P4, RZ, R18, 0x1, RZ, 0xc0, !PT ;  /* 0x0000000112ff7812 */ /* 0x008fe8000788c0ff */
[----:B------:R-:W-:Y:S09]  /*53d0*/  P2R R101, PR, RZ, 0x10 ;  /* 0x00000010ff657803 */ /* 0x000ff20000000000 */
[----:B------:R-:W-:Y:S02]  /*53e0*/  @P4 MOV R44, R16 ;  /* 0x00000010002c4202 */ /* 0x000fe40000000f00 */
[----:B------:R-:W-:Y:S01]  /*53f0*/  @P4 LOP3.LUT R43, R17, 0xffff, RZ, 0xc0, !PT ;  /* 0x0000ffff112b4812 */ /* 0x000fe200078ec0ff */
[----:B--2-4-:R-:W-:Y:S06]  /*5400*/  @!P0 BRA `(.L_x_94) ;  /* 0x0000000000a48947 */ /* 0x014fec0003800000 */
[----:B------:R-:W-:Y:S01]  /*5410*/  IMAD.HI.U32 R0, R90, R39, RZ ;  /* 0x000000275a007227 */ /* 0x000fe200078e00ff */
[----:B------:R-:W-:Y:S02]  /*5420*/  ISETP.NE.AND P0, PT, R38, 0x1, PT ;  /* 0x000000012600780c */ /* 0x000fe40003f05270 */
[----:B------:R-:W-:Y:S01]  /*5430*/  ISETP.NE.AND P2, PT, R40, 0x1, PT ;  /* 0x000000012800780c */ /* 0x000fe20003f45270 */
[----:B------:R-:W-:Y:S01]  /*5440*/  IMAD.HI.U32 R4, R91, R84, RZ ;  /* 0x000000545b047227 */ /* 0x000fe200078e00ff */
[----:B------:R-:W-:Y:S02]  /*5450*/  SHF.R.U32.HI R0, RZ, R89, R0 ;  /* 0x00000059ff007219 */ /* 0x000fe40000011600 */
[----:B------:R-:W-:Y:S01]  /*5460*/  ISETP.NE.AND P3, PT, R42, 0x1, PT ;  /* 0x000000012a00780c */ /* 0x000fe20003f65270 */
[----:B------:R-:W-:Y:S01]  /*5470*/  IMAD.HI.U32 R6, R43, R39, RZ ;  /* 0x000000272b067227 */ /* 0x000fe200078e00ff */
[-C--:B------:R-:W-:Y:S02]  /*5480*/  SHF.R.U32.HI R4, RZ, R85.reuse, R4 ;  /* 0x00000055ff047219 */ /* 0x080fe40000011604 */
[----:B------:R-:W-:Y:S01]  /*5490*/  SEL R0, R90, R0, !P0 ;  /* 0x000000005a007207 */ /* 0x000fe20004000000 */
[----:B------:R-:W-:Y:S01]  /*54a0*/  IMAD.HI.U32 R5, R44, R84, RZ ;  /* 0x000000542c057227 */ /* 0x000fe200078e00ff */
[----:B------:R-:W-:Y:S03]  /*54b0*/  SEL R4, R91, R4, !P3 ;  /* 0x000000045b047207 */ /* 0x000fe60005800000 */
[-C--:B------:R-:W-:Y:S01]  /*54c0*/  IMAD.HI.U32 R3, R0, R36.reuse, RZ ;  /* 0x0000002400037227 */ /* 0x080fe200078e00ff */
[----:B------:R-:W-:Y:S03]  /*54d0*/  SHF.R.U32.HI R5, RZ, R85, R5 ;  /* 0x00000055ff057219 */ /* 0x000fe60000011605 */
[----:B------:R-:W-:Y:S01]  /*54e0*/  IMAD.HI.U32 R2, R4, R36, RZ ;  /* 0x0000002404027227 */ /* 0x000fe200078e00ff */
[----:B------:R-:W-:Y:S02]  /*54f0*/  @P2 SHF.R.U32.HI R0, RZ, R37, R3 ;  /* 0x00000025ff002219 */ /* 0x000fe40000011603 */
[----:B------:R-:W-:Y:S02]  /*5500*/  SHF.R.U32.HI R3, RZ, R89, R6 ;  /* 0x00000059ff037219 */ /* 0x000fe40000011606 */
[----:B------:R-:W-:Y:S01]  /*5510*/  @P2 SHF.R.U32.HI R4, RZ, R37, R2 ;  /* 0x00000025ff042219 */ /* 0x000fe20000011602 */
[----:B------:R-:W-:Y:S01]  /*5520*/  IMAD R0, R40, R0, RZ ;  /* 0x0000000028007224 */ /* 0x000fe200078e02ff */
[----:B------:R-:W-:Y:S02]  /*5530*/  SEL R3, R43, R3, !P0 ;  /* 0x000000032b037207 */ /* 0x000fe40004000000 */
[----:B------:R-:W-:Y:S01]  /*5540*/  SEL R2, R44, R5, !P3 ;  /* 0x000000052c027207 */ /* 0x000fe20005800000 */
[----:B------:R-:W-:Y:S01]  /*5550*/  IMAD R5, R40, R4, RZ ;  /* 0x0000000428057224 */ /* 0x000fe200078e02ff */
[C---:B------:R-:W-:Y:S01]  /*5560*/  ISETP.GE.AND P0, PT, R3.reuse, R0, PT ;  /* 0x000000000300720c */ /* 0x040fe20003f06270 */
[C---:B------:R-:W-:Y:S03]  /*5570*/  IMAD.HI.U32 R0, R3.reuse, R36, RZ ;  /* 0x0000002403007227 */ /* 0x040fe600078e00ff */
[C---:B------:R-:W-:Y:S02]  /*5580*/  ISETP.GE.OR P0, PT, R2.reuse, R5, P0 ;  /* 0x000000050200720c */ /* 0x040fe40000706670 */
[----:B------:R-:W-:Y:S04]  /*5590*/  SHF.R.U32.HI R0, RZ, R37, R0 ;  /* 0x00000025ff007219 */ /* 0x000fe80000011600 */
[C---:B------:R-:W-:Y:S05]  /*55a0*/  SEL R6, R3.reuse, R0, !P2 ;  /* 0x0000000003067207 */ /* 0x040fea0005000000 */
        /* <DEDUP_REMOVED lines=14> */
[----:B------:R-:W-:Y:S07]  /*5690*/  IMAD R43, R3, R38, R43 ;  /* 0x00000026032b7224 */ /* 0x000fee00078e022b */
.L_x_94:
[----:B-1----:R-:W-:Y:S01]  /*56a0*/  @!P1 ISETP.NE.AND P0, PT, R8, 0x1, PT ;  /* 0x000000010800980c */ /* 0x002fe20003f05270 */
[----:B------:R-:W-:Y:S01]  /*56b0*/  @!P1 IMAD.HI.U32 R0, R44, R10, RZ ;  /* 0x0000000a2c009227 */ /* 0x000fe200078e00ff */
[----:B------:R-:W-:Y:S01]  /*56c0*/  @!P1 ISETP.NE.AND P2, PT, R7, 0x1, PT ;  /* 0x000000010700980c */ /* 0x000fe20003f45270 */
[----:B------:R-:W-:Y:S01]  /*56d0*/  ULOP3.LUT UP0, URZ, UR52, 0x1b0, URZ, 0xc0, !UPT ;  /* 0x000001b034ff7892 */ /* 0x000fe2000f80c0ff */
[----:B------:R-:W-:Y:S01]  /*56e0*/  R2UR UR42, R15 ;  /* 0x000000000f2a72ca */ /* 0x000fe200000e0000 */
[----:B------:R-:W-:Y:S01]  /*56f0*/  @!P1 IMAD.HI.U32 R2, R43, R9, RZ ;  /* 0x000000092b029227 */ /* 0x000fe200078e00ff */
[----:B------:R-:W-:Y:S02]  /*5700*/  @!P1 SHF.R.U32.HI R0, RZ, R11, R0 ;  /* 0x0000000bff009219 */ /* 0x000fe40000011600 */
[----:B------:R-:W-:Y:S01]  /*5710*/  R2UR UR41, R14 ;  /* 0x000000000e2972ca */ /* 0x000fe200000e0000 */
[----:B------:R-:W-:Y:S01]  /*5720*/  VIADD R103, R103, 0x1 ;  /* 0x0000000167677836 */ /* 0x000fe20000000000 */
[----:B------:R-:W-:Y:S02]  /*5730*/  @!P1 SHF.R.U32.HI R2, RZ, R12, R2 ;  /* 0x0000000cff029219 */ /* 0x000fe40000011602 */
[----:B------:R-:W-:Y:S02]  /*5740*/  @!P1 SEL R3, R44, R0, !P2 ;  /* 0x000000002c039207 */ /* 0x000fe40005000000 */
[----:B------:R-:W-:Y:S02]  /*5750*/  @!P1 SEL R2, R43, R2, !P0 ;  /* 0x000000022b029207 */ /* 0x000fe40004000000 */
[----:B------:R-:W-:Y:S01]  /*5760*/  @P4 SHF.R.U32.HI R95, RZ, 0x10, R17 ;  /* 0x00000010ff5f4819 */ /* 0x000fe20000011611 */
[----:B------:R-:W-:Y:S02]  /*5770*/  USHF.L.U32 UR42, UR42, 0x7, URZ ;  /* 0x000000072a2a7899 */ /* 0x000fe400080006ff */
[----:B------:R-:W-:Y:S02]  /*5780*/  @!P1 IMAD.IADD R0, R2, 0x1, -R3 ;  /* 0x0000000102009824 */ /* 0x000fe400078e0a03 */
[----:B------:R-:W-:Y:S01]  /*5790*/  @!P1 IMAD.IADD R2, R3, 0x1, -R2 ;  /* 0x0000000103029824 */ /* 0x000fe200078e0a02 */
[----:B------:R-:W-:Y:S01]  /*57a0*/  USHF.L.U32 UR41, UR41, 0x6, URZ ;  /* 0x0000000629297899 */ /* 0x000fe200080006ff */
[----:B------:R-:W-:Y:S02]  /*57b0*/  @!P1 IMAD R44, R0, R7, R44 ;  /* 0x00000007002c9224 */ /* 0x000fe400078e022c */
[----:B------:R-:W-:Y:S01]  /*57c0*/  @!P1 IMAD R43, R2, R8, R43 ;  /* 0x00000008022b9224 */ /* 0x000fe200078e022b */
[----:B------:R-:W-:Y:S08]  /*57d0*/  BRA.U !UP0, `(.L_x_95) ;  /* 0x00000001087c7547 */ /* 0x000ff0000b800000 */
[----:B------:R-:W1:Y:S01]  /*57e0*/  LDCU.64 UR8, c[0x4][0x80] ;  /* 0x01001000ff0877ac */ /* 0x000e620008000a00 */
[----:B------:R-:W-:Y:S01]  /*57f0*/  MOV R2, 0x0 ;  /* 0x0000000000027802 */ /* 0x000fe20000000f00 */
[----:B------:R-:W-:Y:S02]  /*5800*/  HFMA2 R12, -RZ, RZ, 0, 5.9604644775390625e-08 ;  /* 0x00000001ff0c7431 */ /* 0x000fe400000001ff */
[----:B------:R-:W-:Y:S01]  /*5810*/  IMAD.MOV.U32 R8, RZ, RZ, 0x70 ;  /* 0x00000070ff087424 */ /* 0x000fe200078e00ff */
[----:B------:R2:W3:Y:S01]  /*5820*/  LDC.64 R14, c[0x4][R2] ;  /* 0x01000000020e7b82 */ /* 0x0004e20000000a00 */
[----:B------:R-:W4:Y:S01]  /*5830*/  LDCU.64 UR6, c[0x4][0x88] ;  /* 0x01001100ff0677ac */ /* 0x000f220008000a00 */
[----:B------:R-:W-:Y:S01]  /*5840*/  IMAD.MOV.U32 R13, RZ, RZ, RZ ;  /* 0x000000ffff0d7224 */ /* 0x000fe200078e00ff */
[----:B------:R-:W2:Y:S01]  /*5850*/  LDCU.64 UR4, c[0x4][0x8] ;  /* 0x01000100ff0477ac */ /* 0x000ea20008000a00 */
[----:B-1----:R-:W-:Y:S01]  /*5860*/  MOV R5, UR9 ;  /* 0x0000000900057c02 */ /* 0x002fe20008000f00 */
[----:B------:R-:W-:Y:S01]  /*5870*/  IMAD.U32 R4, RZ, RZ, UR8 ;  /* 0x00000008ff047e24 */ /* 0x000fe2000f8e00ff */
[----:B----4-:R-:W-:Y:S01]  /*5880*/  MOV R7, UR7 ;  /* 0x0000000700077c02 */ /* 0x010fe20008000f00 */
[----:B------:R-:W-:Y:S01]  /*5890*/  IMAD.U32 R6, RZ, RZ, UR6 ;  /* 0x00000006ff067e24 */ /* 0x000fe2000f8e00ff */
[----:B--2---:R-:W-:Y:S01]  /*58a0*/  MOV R11, UR5 ;  /* 0x00000005000b7c02 */ /* 0x004fe20008000f00 */
[----:B------:R-:W-:Y:S02]  /*58b0*/  IMAD.U32 R10, RZ, RZ, UR4 ;  /* 0x00000004ff0a7e24 */ /* 0x000fe4000f8e00ff */
[----:B------:R-:W-:Y:S07]  /*58c0*/  LEPC R20, `(.L_x_96) ;  /* 0x000000001014794e */ /* 0x000fee0000000000 */
[----:B---3-5:R-:W-:Y:S05]  /*58d0*/  CALL.ABS.NOINC R14 ;  /* 0x000000000e007343 */ /* 0x028fea0003c00000 */
.L_x_96:
[----:B------:R-:W1:Y:S01]  /*58e0*/  LDCU.64 UR8, c[0x4][0x80] ;  /* 0x01001000ff0877ac */ /* 0x000e620008000a00 */
[----:B------:R-:W2:Y:S01]  /*58f0*/  LDC.64 R2, c[0x4][R2] ;  /* 0x0100000002027b82 */ /* 0x000ea20000000a00 */
[----:B------:R-:W-:Y:S02]  /*5900*/  HFMA2 R12, -RZ, RZ, 0, 5.9604644775390625e-08 ;  /* 0x00000001ff0c7431 */ /* 0x000fe400000001ff */
[----:B------:R-:W-:Y:S02]  /*5910*/  IMAD.MOV.U32 R8, RZ, RZ, 0x70 ;  /* 0x00000070ff087424 */ /* 0x000fe400078e00ff */
[----:B------:R-:W-:Y:S01]  /*5920*/  IMAD.MOV.U32 R13, RZ, RZ, RZ ;  /* 0x000000ffff0d7224 */ /* 0x000fe200078e00ff */
[----:B------:R-:W3:Y:S01]  /*5930*/  LDCU.64 UR6, c[0x4][0x88] ;  /* 0x01001100ff0677ac */ /* 0x000ee20008000a00 */
[----:B------:R-:W4:Y:S01]  /*5940*/  LDCU.64 UR4, c[0x4][0x8] ;  /* 0x01000100ff0477ac */ /* 0x000f220008000a00 */
[----:B-1----:R-:W-:Y:S02]  /*5950*/  MOV R4, UR8 ;  /* 0x0000000800047c02 */ /* 0x002fe40008000f00 */
[----:B------:R-:W-:Y:S02]  /*5960*/  MOV R5, UR9 ;  /* 0x0000000900057c02 */ /* 0x000fe40008000f00 */
[----:B---3--:R-:W-:Y:S01]  /*5970*/  MOV R7, UR7 ;  /* 0x0000000700077c02 */ /* 0x008fe20008000f00 */
[----:B------:R-:W-:Y:S01]  /*5980*/  IMAD.U32 R6, RZ, RZ, UR6 ;  /* 0x00000006ff067e24 */ /* 0x000fe2000f8e00ff */
[----:B----4-:R-:W-:Y:S01]  /*5990*/  MOV R11, UR5 ;  /* 0x00000005000b7c02 */ /* 0x010fe20008000f00 */
[----:B------:R-:W-:Y:S02]  /*59a0*/  IMAD.U32 R10, RZ, RZ, UR4 ;  /* 0x00000004ff0a7e24 */ /* 0x000fe4000f8e00ff */
[----:B------:R-:W-:Y:S07]  /*59b0*/  LEPC R20, `(.L_x_95) ;  /* 0x000000001014794e */ /* 0x000fee0000000000 */
[----:B--2---:R-:W-:Y:S05]  /*59c0*/  CALL.ABS.NOINC R2 ;  /* 0x0000000002007343 */ /* 0x004fea0003c00000 */
.L_x_95:
[----:B------:R-:W-:Y:S01]  /*59d0*/  ISETP.NE.U32.AND P4, PT, R82, RZ, PT ;  /* 0x000000ff5200720c */ /* 0x000fe20003f85070 */
[----:B------:R-:W-:Y:S01]  /*59e0*/  UISETP.NE.AND UP2, UPT, UR53, URZ, UPT ;  /* 0x000000ff3500728c */ /* 0x000fe2000bf45270 */
[----:B------:R-:W-:Y:S01]  /*59f0*/  ISETP.NE.U32.AND P2, PT, RZ, UR38, PT ;  /* 0x00000026ff007c0c */ /* 0x000fe2000bf45070 */
[----:B------:R-:W-:Y:S01]  /*5a00*/  UISETP.NE.U32.AND UP1, UPT, UR44, URZ, UPT ;  /* 0x000000ff2c00728c */ /* 0x000fe2000bf25070 */
[----:B------:R-:W-:Y:S01]  /*5a10*/  ISETP.NE.AND.EX P4, PT, R83, RZ, PT, P4 ;  /* 0x000000ff5300720c */ /* 0x000fe20003f85340 */
[----:B------:R-:W-:Y:S01]  /*5a20*/  UPLOP3.LUT UP0, UPT, UPT, UPT, UPT, 0x40, 0x4 ;  /* 0x000000000004789c */ /* 0x000fe20003f0e870 */
[----:B------:R-:W-:Y:S01]  /*5a30*/  ISETP.NE.AND.EX P2, PT, RZ, UR39, PT, P2 ;  /* 0x00000027ff007c0c */ /* 0x000fe2000bf45320 */
[----:B------:R-:W-:Y:S01]  /*5a40*/  UISETP.NE.AND.EX UP1, UPT, UR45, URZ, UPT, UP1 ;  /* 0x000000ff2d00728c */ /* 0x000fe2000bf25310 */
[----:B------:R-:W-:Y:S04]  /*5a50*/  PLOP3.LUT P1, PT, PT, PT, UP2, 0x80, 0x8 ;  /* 0x000000000008781c */ /* 0x000fe80003f2f028 */
[----:B------:R-:W-:Y:S06]  /*5a60*/  @UP2 UPLOP3.LUT UP0, UPT, UPT, UPT, UP1, 0x80, 0x8 ;  /* 0x000000000008289c */ /* 0x000fec0003f0f010 */
[----:B------:R-:W-:Y:S01]  /*5a70*/  PLOP3.LUT P0, PT, PT, PT, UP0, 0x80, 0x8 ;  /* 0x000000000008781c */ /* 0x000fe20003f0f008 */
[----:B------:R-:W-:Y:S01]  /*5a80*/  @!UPT UIADD3 URZ, UPT, UPT, URZ, URZ, URZ ;  /* 0x000000fffffff290 */ /* 0x000fe2000fffe0ff */
[----:B------:R-:W-:Y:S11]  /*5a90*/  BRA.U !UP1, `(.L_x_97) ;  /* 0x0000000109387547 */ /* 0x000ff6000b800000 */
[----:B------:R-:W-:Y:S01]  /*5aa0*/  UISETP.NE.U32.AND UP0, UPT, UR38, URZ, UPT ;  /* 0x000000ff2600728c */ /* 0x000fe2000bf05070 */
[----:B------:R-:W-:Y:S02]  /*5ab0*/  HFMA2 R0, -RZ, RZ, 0, 5.9604644775390625e-08 ;  /* 0x00000001ff007431 */ /* 0x000fe400000001ff */
[----:B------:R-:W-:Y:S01]  /*5ac0*/  IMAD.MOV.U32 R88, RZ, RZ, 0x1 ;  /* 0x00000001ff587424 */ /* 0x000fe200078e00ff */
[----:B------:R-:W-:Y:S06]  /*5ad0*/  UISETP.NE.AND.EX UP0, UPT, UR39, URZ, UPT, UP0 ;  /* 0x000000ff2700728c */ /* 0x000fec000bf05300 */
[----:B------:R-:W-:Y:S05]  /*5ae0*/  PLOP3.LUT P3, PT, PT, PT, UP0, 0x80, 0x8 ;  /* 0x000000000008781c */ /* 0x000fea0003f6f008 */
[----:B------:R-:W1:Y:S01]  /*5af0*/  @UP0 LDCU.64 UR6, c[0x0][0x888] ;  /* 0x00011100ff0607ac */ /* 0x000e620008000a00 */
[----:B------:R-:W-:Y:S07]  /*5b00*/  @UP0 UIMAD UR4, UR36, UR44, URZ ;  /* 0x0000002c240402a4 */ /* 0x000fee000f8e02ff */
[----:B------:R-:W-:Y:S01]  /*5b10*/  @!P3 PRMT R88, R0, 0x7610, R88 ;  /* 0x000076100058b816 */ /* 0x000fe20000000058 */
[----:B-1----:R-:W-:Y:S03]  /*5b20*/  @UP0 UIMAD.WIDE UR6, UR4, 0x4, UR6 ;  /* 0x00000004040608a5 */ /* 0x002fe6000f8e0206 */
[----:B------:R-:W1:Y:S03]  /*5b30*/  @!UP0 LDCU UR4, c[0x0][0x880] ;  /* 0x00011000ff0487ac */ /* 0x000e660008000800 */
[----:B------:R-:W-:Y:S01]  /*5b40*/  IMAD.U32 R2, RZ, RZ, UR6 ;  /* 0x00000006ff027e24 */ /* 0x000fe2000f8e00ff */
[----:B------:R-:W-:Y:S05]  /*5b50*/  MOV R3, UR7 ;  /* 0x0000000700037c02 */ /* 0x000fea0008000f00 */
[----:B-----5:R2:W5:Y:S02]  /*5b60*/  @P3 LDG.E R49, desc[UR46][R2.64] ;  /* 0x0000002e02313981 */ /* 0x020564000c1e1900 */
[----:B-12---:R-:W-:Y:S02]  /*5b70*/  @!P3 IMAD.U32 R49, RZ, RZ, UR4 ;  /* 0x00000004ff31be24 */ /* 0x006fe4000f8e00ff */
.L_x_97:
[----:B------:R-:W-:Y:S05]  /*5b80*/  @!P4 BRA `(.L_x_98) ;  /* 0x000000000020c947 */ /* 0x000fea0003800000 */
[----:B------:R-:W-:Y:S04]  /*5b90*/  ISETP.NE.U32.AND P3, PT, R80, RZ, PT ;  /* 0x000000ff5000720c */ /* 0x000fe80003f65070 */
[----:B------:R-:W-:Y:S11]  /*5ba0*/  ISETP.NE.AND.EX P3, PT, R81, RZ, PT, P3 ;  /* 0x000000ff5100720c */ /* 0x000ff60003f65330 */
[----:B------:R-:W-:Y:S02]  /*5bb0*/  @!UPT UIADD3 URZ, UPT, UPT, URZ, URZ, URZ ;  /* 0x000000fffffff290 */ /* 0x000fe4000fffe0ff */
[----:B------:R-:W1:Y:S01]  /*5bc0*/  @P3 LDC.64 R2, c[0x0][0x8a8] ;  /* 0x00022a00ff023b82 */ /* 0x000e620000000a00 */
[----:B------:R-:W-:Y:S04]  /*5bd0*/  @P3 IMAD R0, R82, UR36, RZ ;  /* 0x0000002452003c24 */ /* 0x000fe8000f8e02ff */
[----:B-1----:R-:W-:Y:S05]  /*5be0*/  @P3 IMAD.WIDE R2, R0, 0x4, R2 ;  /* 0x0000000400023825 */ /* 0x002fea00078e0202 */
[----:B-----5:R1:W5:Y:S02]  /*5bf0*/  @P3 LDG.E R47, desc[UR46][R2.64] ;  /* 0x0000002e022f3981 */ /* 0x020364000c1e1900 */
[----:B-1----:R-:W2:Y:S02]  /*5c00*/  @!P3 LDC R47, c[0x0][0x8a0] ;  /* 0x00022800ff2fbb82 */ /* 0x002ea40000000800 */
.L_x_98:
[----:B-----5:R-:W-:Y:S01]  /*5c10*/  FSETP.NEU.AND P3, PT, R49, RZ, PT ;  /* 0x000000ff3100720b */ /* 0x020fe20003f6d000 */
[----:B------:R-:W-:Y:S01]  /*5c20*/  ULOP3.LUT UR4, UR51, 0x1, URZ, 0x3c, !UPT ;  /* 0x0000000133047892 */ /* 0x000fe2000f8e3cff */
[----:B------:R-:W-:Y:S01]  /*5c30*/  SEL R4, RZ, 0xffffffff, P2 ;  /* 0xffffffffff047807 */ /* 0x000fe20001000000 */
[----:B------:R-:W-:Y:S01]  /*5c40*/  IMAD.U32 R72, RZ, RZ, UR56 ;  /* 0x00000038ff487e24 */ /* 0x000fe2000f8e00ff */
[----:B------:R-:W-:Y:S01]  /*5c50*/  @P1 LOP3.LUT P2, RZ, R88, 0xff, RZ, 0xc0, !PT ;  /* 0x000000ff58ff1812 */ /* 0x000fe2000784c0ff */
[----:B------:R-:W-:Y:S01]  /*5c60*/  IMAD.SHL.U32 R106, R94, 0x10, RZ ;  /* 0x000000105e6a7824 */ /* 0x000fe200078e00ff */
[----:B------:R-:W-:Y:S01]  /*5c70*/  @P1 SEL R0, RZ, 0xffffffff, P3 ;  /* 0xffffffffff001807 */ /* 0x000fe20001800000 */
[----:B------:R-:W-:Y:S01]  /*5c80*/  IMAD.U32 R107, RZ, RZ, UR4 ;  /* 0x00000004ff6b7e24 */ /* 0x000fe2000f8e00ff */
[----:B------:R-:W-:Y:S01]  /*5c90*/  LEA R73, R45, UR48, 0x3 ;  /* 0x000000302d497c11 */ /* 0x000fe2000f8e18ff */
[----:B------:R-:W-:Y:S01]  /*5ca0*/  IMAD.SHL.U32 R72, R72, 0x2000, RZ ;  /* 0x0000200048487824 */ /* 0x000fe200078e00ff */
[----:B------:R-:W-:Y:S01]  /*5cb0*/  @P0 SEL R0, R4, R0, !P2 ;  /* 0x0000000004000207 */ /* 0x000fe20005000000 */
[----:B------:R-:W-:Y:S01]  /*5cc0*/  IMAD.SHL.U32 R105, R93, 0x10, RZ ;  /* 0x000000105d697824 */ /* 0x000fe200078e00ff */
[----:B------:R-:W-:Y:S01]  /*5cd0*/  PLOP3.LUT P2, PT, PT, PT, UP1, 0x80, 0x8 ;  /* 0x000000000008781c */ /* 0x000fe20003f4f018 */
[----:B------:R-:W-:Y:S01]  /*5ce0*/  IMAD.IADD R67, R99, 0x1, R72 ;  /* 0x0000000163437824 */ /* 0x000fe200078e0248 */
[----:B------:R-:W-:Y:S01]  /*5cf0*/  @P1 LOP3.LUT R0, R0, 0x1, RZ, 0xc0, !PT ;  /* 0x0000000100001812 */ /* 0x000fe200078ec0ff */
[----:B------:R-:W-:Y:S01]  /*5d00*/  BSSY B1, `(.L_x_99) ;  /* 0x0000039000017945 */ /* 0x000fe20003800000 */
[----:B------:R-:W-:Y:S01]  /*5d10*/  LOP3.LUT P4, R102, R88, 0xff, RZ, 0xc0, !PT ;  /* 0x000000ff58667812 */ /* 0x000fe2000788c0ff */
[----:B------:R-:W-:Y:S01]  /*5d20*/  IMAD.IADD R66, R67, 0x1, R106 ;  /* 0x0000000143427824 */ /* 0x000fe200078e026a */
[----:B------:R-:W-:Y:S01]  /*5d30*/  ISETP.NE.U32.OR P5, PT, R0, 0x1, !P1 ;  /* 0x000000010000780c */ /* 0x000fe20004fa5470 */
[----:B------:R-:W-:Y:S01]  /*5d40*/  IMAD.U32 R0, RZ, RZ, UR56 ;  /* 0x00000038ff007e24 */ /* 0x000fe2000f8e00ff */
[----:B------:R-:W-:Y:S01]  /*5d50*/  SEL R3, RZ, 0xffffffff, P3 ;  /* 0xffffffffff037807 */ /* 0x000fe20001800000 */
[----:B------:R-:W-:Y:S01]  /*5d60*/  IMAD.MOV.U32 R75, RZ, RZ, 0x1 ;  /* 0x00000001ff4b7424 */ /* 0x000fe200078e00ff */
[----:B------:R-:W-:Y:S01]  /*5d70*/  P2R R104, PR, RZ, 0x20 ;  /* 0x00000020ff687803 */ /* 0x000fe20000000000 */
[----:B------:R-:W-:Y:S01]  /*5d80*/  IMAD R48, R45, 0x40, R46 ;  /* 0x000000402d307824 */ /* 0x000fe200078e022e */
[----:B------:R-:W-:Y:S01]  /*5d90*/  LEA R0, R0, UR48, 0x3 ;  /* 0x0000003000007c11 */ /* 0x000fe2000f8e18ff */
[----:B------:R-:W-:Y:S01]  /*5da0*/  IMAD.U32 R74, RZ, RZ, UR56 ;  /* 0x00000038ff4a7e24 */ /* 0x000fe2000f8e00ff */
[----:B------:R-:W-:Y:S02]  /*5db0*/  @P2 SEL R3, R4, R3, !P4 ;  /* 0x0000000304032207 */ /* 0x000fe40006000000 */
[----:B------:R-:W-:Y:S02]  /*5dc0*/  CS2R R78, SRZ ;  /* 0x00000000004e7805 */ /* 0x000fe4000001ff00 */
[----:B------:R-:W-:Y:S02]  /*5dd0*/  CS2R R76, SRZ ;  /* 0x00000000004c7805 */ /* 0x000fe4000001ff00 */
[----:B------:R-:W-:Y:S02]  /*5de0*/  CS2R R70, SRZ ;  /* 0x0000000000467805 */ /* 0x000fe4000001ff00 */
[----:B------:R-:W-:Y:S02]  /*5df0*/  LOP3.LUT R3, R3, 0x1, RZ, 0xc0, !PT ;  /* 0x0000000103037812 */ /* 0x000fe400078ec0ff */
[----:B------:R-:W-:Y:S02]  /*5e00*/  CS2R R68, SRZ ;  /* 0x0000000000447805 */ /* 0x000fe4000001ff00 */
[----:B------:R-:W-:Y:S02]  /*5e10*/  @P5 SHF.L.U32 R2, R107, 0x1f, RZ ;  /* 0x0000001f6b025819 */ /* 0x000fe400000006ff */
[----:B------:R-:W-:Y:S02]  /*5e20*/  CS2R R62, SRZ ;  /* 0x00000000003e7805 */ /* 0x000fe4000001ff00 */
[----:B------:R-:W-:Y:S02]  /*5e30*/  ISETP.NE.U32.AND P2, PT, R3, 0x1, PT ;  /* 0x000000010300780c */ /* 0x000fe40003f45070 */
[----:B------:R-:W-:Y:S01]  /*5e40*/  CS2R R60, SRZ ;  /* 0x00000000003c7805 */ /* 0x000fe2000001ff00 */
[----:B------:R1:W3:Y:S01]  /*5e50*/  @P5 SYNCS.PHASECHK.TRANS64.TRYWAIT P1, [R0+URZ+0x100], R2 ;  /* 0x00010002000055a7 */ /* 0x0002e200080211ff */
[----:B------:R-:W-:Y:S02]  /*5e60*/  CS2R R58, SRZ ;  /* 0x00000000003a7805 */ /* 0x000fe4000001ff00 */
[----:B------:R-:W-:Y:S02]  /*5e70*/  P2R R108, PR, RZ, 0x4 ;  /* 0x00000004ff6c7803 */ /* 0x000fe40000000000 */
[----:B------:R-:W-:Y:S01]  /*5e80*/  CS2R R56, SRZ ;  /* 0x0000000000387805 */ /* 0x000fe2000001ff00 */
[----:B------:R-:W-:Y:S02]  /*5e90*/  IMAD.IADD R65, R67, 0x1, R105 ;  /* 0x0000000143417824 */ /* 0x000fe400078e0269 */
[----:B------:R-:W-:Y:S01]  /*5ea0*/  IMAD.IADD R64, R98, 0x1, R66 ;  /* 0x0000000162407824 */ /* 0x000fe200078e0242 */
[----:B-1----:R-:W-:Y:S04]  /*5eb0*/  SHF.L.U32 R2, R97, 0x1f, RZ ;  /* 0x0000001f61027819 */ /* 0x002fe800000006ff */
[----:B------:R1:W4:Y:S01]  /*5ec0*/  SYNCS.PHASECHK.TRANS64.TRYWAIT P0, [R73+URZ+0x160], R2 ;  /* 0x00016002490075a7 */ /* 0x00032200080011ff */
[----:B---3--:R-:W-:Y:S01]  /*5ed0*/  @P5 SEL R75, RZ, 0x1, !P1 ;  /* 0x00000001ff4b5807 */ /* 0x008fe20004800000 */
[----:B-1----:R-:W-:Y:S06]  /*5ee0*/  @!P5 BRA `(.L_x_100) ;  /* 0x000000000068d947 */ /* 0x002fec0003800000 */
[----:B------:R-:W-:Y:S01]  /*5ef0*/  ISETP.NE.AND P1, PT, R75, RZ, PT ;  /* 0x000000ff4b00720c */ /* 0x000fe20003f25270 */
[----:B------:R-:W-:Y:S01]  /*5f00*/  BSSY B0, `(.L_x_101) ;  /* 0x000000d000007945 */ /* 0x000fe20003800000 */
[----:B------:R-:W-:Y:S02]  /*5f10*/  CS2R R58, SRZ ;  /* 0x00000000003a7805 */ /* 0x000fe4000001ff00 */
[----:B------:R-:W-:Y:S02]  /*5f20*/  CS2R R56, SRZ ;  /* 0x0000000000387805 */ /* 0x000fe4000001ff00 */
[----:B------:R-:W-:Y:S02]  /*5f30*/  CS2R R62, SRZ ;  /* 0x00000000003e7805 */ /* 0x000fe4000001ff00 */
[----:B------:R-:W-:Y:S02]  /*5f40*/  CS2R R60, SRZ ;  /* 0x00000000003c7805 */ /* 0x000fe4000001ff00 */
[----:B------:R-:W-:Y:S02]  /*5f50*/  CS2R R70, SRZ ;  /* 0x0000000000467805 */ /* 0x000fe4000001ff00 */
[----:B------:R-:W-:Y:S02]  /*5f60*/  CS2R R68, SRZ ;  /* 0x0000000000447805 */ /* 0x000fe4000001ff00 */
[----:B------:R-:W-:Y:S02]  /*5f70*/  CS2R R78, SRZ ;  /* 0x00000000004e7805 */ /* 0x000fe4000001ff00 */
[----:B------:R-:W-:Y:S01]  /*5f80*/  CS2R R76, SRZ ;  /* 0x00000000004c7805 */ /* 0x000fe2000001ff00 */
[----:B------:R-:W-:Y:S06]  /*5f90*/  @P1 BRA `(.L_x_102) ;  /* 0x00000000000c1947 */ /* 0x000fec0003800000 */
[----:B------:R-:W-:Y:S04]  /*5fa0*/  SHF.L.U32 R3, R107, 0x1f, RZ ;  /* 0x0000001f6b037819 */ /* 0x000fe800000006ff */
[----:B------:R-:W1:Y:S02]  /*5fb0*/  SYNCS.PHASECHK.TRANS64.TRYWAIT P1, [R0+URZ+0x100], R3 ;  /* 0x00010003000075a7 */ /* 0x000e6400080211ff */
[----:B-1----:R-:W-:Y:S05]  /*5fc0*/  @!P1 BRA `(.L_x_103) ;  /* 0x0000002800689947 */ /* 0x002fea0003800000 */
.L_x_102:
[----:B------:R-:W-:Y:S05]  /*5fd0*/  BSYNC B0 ;  /* 0x0000000000007941 */ /* 0x000fea0003800000 */
.L_x_101:
[----:B------:R-:W-:Y:S01]  /*5fe0*/  ISETP.NE.AND P1, PT, R108, RZ, PT ;  /* 0x000000ff6c00720c */ /* 0x000fe20003f25270 */
[----:B------:R-:W-:Y:S04]  /*5ff0*/  UIADD3 UR5, UPT, UPT, UR56, 0x1, URZ ;  /* 0x0000000138057890 */ /* 0x000fe8000fffe0ff */
[----:B------:R-:W-:Y:S04]  /*6000*/  UISETP.NE.AND UP0, UPT, UR5, 0x3, UPT ;  /* 0x000000030500788c */ /* 0x000fe8000bf05270 */
[----:B------:R-:W-:Y:S02]  /*6010*/  USEL UR4, URZ, 0x1, UP0 ;  /* 0x00000001ff047887 */ /* 0x000fe40008000000 */
[----:B------:R-:W-:Y:S02]  /*6020*/  USEL UR5, UR5, URZ, UP0 ;  /* 0x000000ff05057287 */ /* 0x000fe40008000000 */
[----:B------:R3:W1:Y:S02]  /*6030*/  @P1 LDS.128 R56, [R67] ;  /* 0x0000000043381984 */ /* 0x0006640000000c00 */
[----:B------:R-:W-:Y:S02]  /*6040*/  LOP3.LUT R107, R107, UR4, RZ, 0x3c, !PT ;  /* 0x000000046b6b7c12 */ /* 0x000fe4000f8e3cff */
[----:B------:R3:W1:Y:S01]  /*6050*/  @P1 LDS.128 R60, [R66+0x10] ;  /* 0x00001000423c1984 */ /* 0x0006620000000c00 */
[----:B------:R-:W-:Y:S03]  /*6060*/  IMAD.U32 R74, RZ, RZ, UR5 ;  /* 0x00000005ff4a7e24 */ /* 0x000fe6000f8e00ff */
[----:B------:R3:W1:Y:S04]  /*6070*/  @P1 LDS.128 R68, [R65+0x20] ;  /* 0x0000200041441984 */ /* 0x0006680000000c00 */
[----:B------:R3:W1:Y:S02]  /*6080*/  @P1 LDS.128 R76, [R64+0x10] ;  /* 0x00001000404c1984 */ /* 0x0006640000000c00 */
.L_x_100:
[----:B------:R-:W-:Y:S05]  /*6090*/  BSYNC B1 ;  /* 0x0000000000017941 */ /* 0x000fea0003800000 */
.L_x_99:
[----:B-1----:R-:W-:Y:S04]  /*60a0*/  SHF.R.U32.HI R0, RZ, 0x15, R48 ;  /* 0x00000015ff007819 */ /* 0x002fe80000011630 */
[----:B------:R-:W-:Y:S01]  /*60b0*/  LOP3.LUT P1, RZ, R0, 0x3, R92, 0x48, !PT ;  /* 0x0000000300ff7812 */ /* 0x000fe2000782485c */
[----:B------:R-:W-:Y:S01]  /*60c0*/  @!UPT UIADD3 URZ, UPT, UPT, URZ, URZ, URZ ;  /* 0x000000fffffff290 */ /* 0x000fe2000fffe0ff */
[----:B----4-:R-:W-:Y:S11]  /*60d0*/  @P0 BRA `(.L_x_104) ;  /* 0x0000000000080947 */ /* 0x010ff60003800000 */
[----:B------:R-:W1:Y:S02]  /*60e0*/  SYNCS.PHASECHK.TRANS64.TRYWAIT P0, [R73+URZ+0x160], R2 ;  /* 0x00016002490075a7 */ /* 0x000e6400080011ff */
[----:B-1----:R-:W-:Y:S05]  /*60f0*/  @!P0 BRA `(.L_x_105) ;  /* 0x0000002800308947 */ /* 0x002fea0003800000 */
.L_x_104:
[----:B------:R-:W-:Y:S05]  /*6100*/  @!P1 BRA `(.L_x_106) ;  /* 0x0000000000409947 */ /* 0x000fea0003800000 */
[----:B------:R-:W4:Y:S01]  /*6110*/  LDCU.64 UR8, c[0x4][0x70] ;  /* 0x01000e00ff0877ac */ /* 0x000f220008000a00 */
[----:B------:R-:W-:Y:S01]  /*6120*/  MOV R3, 0x0 ;  /* 0x0000000000037802 */ /* 0x000fe20000000f00 */
[----:B------:R-:W-:Y:S02]  /*6130*/  HFMA2 R12, -RZ, RZ, 0, 5.9604644775390625e-08 ;  /* 0x00000001ff0c7431 */ /* 0x000fe400000001ff */
[----:B------:R-:W-:Y:S02]  /*6140*/  IMAD.MOV.U32 R8, RZ, RZ, 0x192 ;  /* 0x00000192ff087424 */ /* 0x000fe400078e00ff */
[----:B------:R-:W-:Y:S01]  /*6150*/  IMAD.MOV.U32 R13, RZ, RZ, RZ ;  /* 0x000000ffff0d7224 */ /* 0x000fe200078e00ff */
[----:B------:R-:W5:Y:S01]  /*6160*/  LDCU.64 UR6, c[0x4][0x78] ;  /* 0x01000f00ff0677ac */ /* 0x000f620008000a00 */
[----:B-1----:R-:W1:Y:S01]  /*6170*/  LDC.64 R2, c[0x4][R3] ;  /* 0x0100000003027b82 */ /* 0x002e620000000a00 */
[----:B------:R-:W2:Y:S01]  /*6180*/  LDCU.64 UR4, c[0x4][0x10] ;  /* 0x01000200ff0477ac */ /* 0x000ea20008000a00 */
[----:B----4-:R-:W-:Y:S01]  /*6190*/  MOV R5, UR9 ;  /* 0x0000000900057c02 */ /* 0x010fe20008000f00 */
[----:B------:R-:W-:Y:S01]  /*61a0*/  IMAD.U32 R4, RZ, RZ, UR8 ;  /* 0x00000008ff047e24 */ /* 0x000fe2000f8e00ff */
[----:B-----5:R-:W-:Y:S01]  /*61b0*/  MOV R7, UR7 ;  /* 0x0000000700077c02 */ /* 0x020fe20008000f00 */
[----:B------:R-:W-:Y:S01]  /*61c0*/  IMAD.U32 R6, RZ, RZ, UR6 ;  /* 0x00000006ff067e24 */ /* 0x000fe2000f8e00ff */
[----:B--2---:R-:W-:Y:S01]  /*61d0*/  MOV R11, UR5 ;  /* 0x00000005000b7c02 */ /* 0x004fe20008000f00 */
[----:B------:R-:W-:Y:S02]  /*61e0*/  IMAD.U32 R10, RZ, RZ, UR4 ;  /* 0x00000004ff0a7e24 */ /* 0x000fe4000f8e00ff */
[----:B------:R-:W-:Y:S07]  /*61f0*/  LEPC R20, `(.L_x_106) ;  /* 0x000000001014794e */ /* 0x000fee0000000000 */
[----:B-1-3--:R-:W-:Y:S05]  /*6200*/  CALL.ABS.NOINC R2 ;  /* 0x0000000002007343 */ /* 0x00afea0003c00000 */
.L_x_106:
[----:B------:R-:W-:Y:S01]  /*6210*/  SHF.L.U32 R50, R56, 0x10, RZ ;  /* 0x0000001038327819 */ /* 0x000fe200000006ff */
[----:B------:R-:W-:Y:S05]  /*6220*/  WARPSYNC.ALL ;  /* 0x0000000000007948 */ /* 0x000fea0003800000 */
[----:B------:R-:W-:Y:S01]  /*6230*/  R2UR UR4, R48 ;  /* 0x00000000300472ca */ /* 0x000fe200000e0000 */
[----:B------:R-:W-:Y:S01]  /*6240*/  BSSY.RECONVERGENT B0, `(.L_x_107) ;  /* 0x0000085000007945 */ /* 0x000fe20003800200 */
[----:B------:R-:W-:Y:S02]  /*6250*/  LOP3.LUT R51, R56, 0xffff0000, RZ, 0xc0, !PT ;  /* 0xffff000038337812 */ /* 0x000fe400078ec0ff */
[----:B------:R-:W-:Y:S02]  /*6260*/  SHF.L.U32 R52, R57, 0x10, RZ ;  /* 0x0000001039347819 */ /* 0x000fe400000006ff */
[----:B------:R-:W-:Y:S07]  /*6270*/  ISETP.NE.AND P0, PT, R100, RZ, PT ;  /* 0x000000ff6400720c */ /* 0x000fee0003f05270 */
[----:B------:R-:W2:Y:S02]  /*6280*/  LDTM.x32 R4, tmem[UR4] ;  /* 0x00000004000479ee */ /* 0x000ea400082c0000 */
[C---:B--2---:R-:W-:Y:S01]  /*6290*/  FMUL R0, R47.reuse, R4 ;  /* 0x000000042f007220 */ /* 0x044fe20000400000 */
[C---:B-1----:R-:W-:Y:S01]  /*62a0*/  FMUL R2, R47.reuse, R5 ;  /* 0x000000052f027220 */ /* 0x042fe20000400000 */
[C---:B------:R-:W-:Y:S01]  /*62b0*/  FMUL R4, R47.reuse, R8 ;  /* 0x000000082f047220 */ /* 0x040fe20000400000 */
[C---:B------:R-:W-:Y:S01]  /*62c0*/  FMUL R3, R47.reuse, R6 ;  /* 0x000000062f037220 */ /* 0x040fe20000400000 */
[C---:B------:R-:W-:Y:S01]  /*62d0*/  FMUL R5, R47.reuse, R9 ;  /* 0x000000092f057220 */ /* 0x040fe20000400000 */
[C---:B------:R-:W-:Y:S01]  /*62e0*/  FMUL R8, R47.reuse, R12 ;  /* 0x0000000c2f087220 */ /* 0x040fe20000400000 */
[C---:B------:R-:W-:Y:S01]  /*62f0*/  FMUL R6, R47.reuse, R10 ;  /* 0x0000000a2f067220 */ /* 0x040fe20000400000 */
[C---:B------:R-:W-:Y:S01]  /*6300*/  FMUL R9, R47.reuse, R13 ;  /* 0x0000000d2f097220 */ /* 0x040fe20000400000 */
[----:B------:R-:W-:Y:S01]  /*6310*/  FMUL R12, R47, R16 ;  /* 0x000000102f0c7220 */ /* 0x000fe20000400000 */
[----:B------:R-:W-:Y:S01]  /*6320*/  FFMA R0, R49, R50, R0 ;  /* 0x0000003231007223 */ /* 0x000fe20000000000 */
[C---:B------:R-:W-:Y:S01]  /*6330*/  FMUL R10, R47.reuse, R14 ;  /* 0x0000000e2f0a7220 */ /* 0x040fe20000400000 */
[C---:B------:R-:W-:Y:S01]  /*6340*/  FMUL R13, R47.reuse, R17 ;  /* 0x000000112f0d7220 */ /* 0x040fe20000400000 */
[----:B------:R-:W-:Y:S01]  /*6350*/  FMUL R16, R47, R20 ;  /* 0x000000142f107220 */ /* 0x000fe20000400000 */
[----:B------:R-:W-:Y:S01]  /*6360*/  FFMA R2, R49, R51, R2 ;  /* 0x0000003331027223 */ /* 0x000fe20000000002 */
[C---:B------:R-:W-:Y:S01]  /*6370*/  FMUL R14, R47.reuse, R18 ;  /* 0x000000122f0e7220 */ /* 0x040fe20000400000 */
[C---:B------:R-:W-:Y:S01]  /*6380*/  FMUL R17, R47.reuse, R21 ;  /* 0x000000152f117220 */ /* 0x040fe20000400000 */
[C---:B------:R-:W-:Y:S01]  /*6390*/  FMUL R20, R47.reuse, R24 ;  /* 0x000000182f147220 */ /* 0x040fe20000400000 */
[C---:B------:R-:W-:Y:S01]  /*63a0*/  FMUL R18, R47.reuse, R22 ;  /* 0x000000162f127220 */ /* 0x040fe20000400000 */
[C---:B------:R-:W-:Y:S01]  /*63b0*/  FMUL R21, R47.reuse, R25 ;  /* 0x000000192f157220 */ /* 0x040fe20000400000 */
[C---:B------:R-:W-:Y:S01]  /*63c0*/  FMUL R24, R47.reuse, R28 ;  /* 0x0000001c2f187220 */ /* 0x040fe20000400000 */
[C---:B------:R-:W-:Y:S01]  /*63d0*/  FMUL R22, R47.reuse, R26 ;  /* 0x0000001a2f167220 */ /* 0x040fe20000400000 */
[C---:B------:R-:W-:Y:S01]  /*63e0*/  FMUL R25, R47.reuse, R29 ;  /* 0x0000001d2f197220 */ /* 0x040fe20000400000 */
[----:B------:R-:W-:Y:S01]  /*63f0*/  FMUL R28, R47, R32 ;  /* 0x000000202f1c7220 */ /* 0x000fe20000400000 */
[----:B------:R-:W-:Y:S01]  /*6400*/  LOP3.LUT R32, R57, 0xffff0000, RZ, 0xc0, !PT ;  /* 0xffff000039207812 */ /* 0x000fe200078ec0ff */
[C---:B------:R-:W-:Y:S01]  /*6410*/  FMUL R26, R47.reuse, R30 ;  /* 0x0000001e2f1a7220 */ /* 0x040fe20000400000 */
[----:B------:R-:W-:Y:S01]  /*6420*/  FMUL R29, R47, R33 ;  /* 0x000000212f1d7220 */ /* 0x000fe20000400000 */
[----:B------:R-:W-:Y:S01]  /*6430*/  SHF.L.U32 R33, R58, 0x10, RZ ;  /* 0x000000103a217819 */ /* 0x000fe200000006ff */
[----:B------:R-:W-:Y:S01]  /*6440*/  FFMA R3, R49, R52, R3 ;  /* 0x0000003431037223 */ /* 0x000fe20000000003 */
[----:B------:R-:W-:Y:S01]  /*6450*/  F2FP.BF16.F32.PACK_AB R52, R2, R0 ;  /* 0x000000000234723e */ /* 0x000fe200000010ff */
[----:B------:R-:W-:Y:S01]  /*6460*/  FMUL R7, R47, R7 ;  /* 0x000000072f077220 */ /* 0x000fe20000400000 */
[----:B------:R-:W-:Y:S01]  /*6470*/  SHF.L.U32 R0, R59, 0x10, RZ ;  /* 0x000000103b007819 */ /* 0x000fe200000006ff */
[----:B------:R-:W-:Y:S01]  /*6480*/  FMUL R30, R47, R34 ;  /* 0x000000222f1e7220 */ /* 0x000fe20000400000 */
[----:B------:R-:W-:Y:S01]  /*6490*/  LOP3.LUT R34, R58, 0xffff0000, RZ, 0xc0, !PT ;  /* 0xffff00003a227812 */ /* 0x000fe200078ec0ff */
[----:B------:R-:W-:Y:S01]  /*64a0*/  FFMA R7, R49, R32, R7 ;  /* 0x0000002031077223 */ /* 0x000fe20000000007 */
[----:B------:R-:W-:Y:S01]  /*64b0*/  LOP3.LUT R2, R59, 0xffff0000, RZ, 0xc0, !PT ;  /* 0xffff00003b027812 */ /* 0x000fe200078ec0ff */
[----:B------:R-:W-:Y:S01]  /*64c0*/  FFMA R4, R49, R33, R4 ;  /* 0x0000002131047223 */ /* 0x000fe20000000004 */
[----:B------:R-:W-:Y:S01]  /*64d0*/  FMUL R11, R47, R11 ;  /* 0x0000000b2f0b7220 */ /* 0x000fe20000400000 */
[----:B------:R-:W-:Y:S01]  /*64e0*/  FFMA R5, R49, R34, R5 ;  /* 0x0000002231057223 */ /* 0x000fe20000000005 */
[----:B------:R-:W-:Y:S01]  /*64f0*/  F2FP.BF16.F32.PACK_AB R53, R7, R3 ;  /* 0x000000030735723e */ /* 0x000fe200000010ff */
[C---:B------:R-:W-:Y:S01]  /*6500*/  FFMA R6, R49.reuse, R0, R6 ;  /* 0x0000000031067223 */ /* 0x040fe20000000006 */
[C---:B------:R-:W-:Y:S01]  /*6510*/  SHF.L.U32 R0, R60.reuse, 0x10, RZ ;  /* 0x000000103c007819 */ /* 0x040fe200000006ff */
[----:B------:R-:W-:Y:S01]  /*6520*/  FFMA R11, R49, R2, R11 ;  /* 0x00000002310b7223 */ /* 0x000fe2000000000b */
[----:B------:R-:W-:Y:S01]  /*6530*/  LOP3.LUT R2, R60, 0xffff0000, RZ, 0xc0, !PT ;  /* 0xffff00003c027812 */ /* 0x000fe200078ec0ff */
[----:B------:R-:W-:Y:S01]  /*6540*/  FMUL R15, R47, R15 ;  /* 0x0000000f2f0f7220 */ /* 0x000fe20000400000 */
[----:B------:R-:W-:Y:S01]  /*6550*/  SHF.L.U32 R3, R61, 0x10, RZ ;  /* 0x000000103d037819 */ /* 0x000fe200000006ff */
[----:B------:R-:W-:Y:S01]  /*6560*/  FFMA R8, R49, R0, R8 ;  /* 0x0000000031087223 */ /* 0x000fe20000000008 */
[----:B------:R-:W-:Y:S01]  /*6570*/  LOP3.LUT R0, R61, 0xffff0000, RZ, 0xc0, !PT ;  /* 0xffff00003d007812 */ /* 0x000fe200078ec0ff */
[C---:B------:R-:W-:Y:S01]  /*6580*/  FFMA R9, R49.reuse, R2, R9 ;  /* 0x0000000231097223 */ /* 0x040fe20000000009 */
[C---:B------:R-:W-:Y:S01]  /*6590*/  SHF.L.U32 R2, R62.reuse, 0x10, RZ ;  /* 0x000000103e027819 */ /* 0x040fe200000006ff */
[----:B------:R-:W-:Y:S01]  /*65a0*/  FFMA R10, R49, R3, R10 ;  /* 0x00000003310a7223 */ /* 0x000fe2000000000a */
[----:B------:R-:W-:Y:S01]  /*65b0*/  SHF.L.U32 R3, R63, 0x10, RZ ;  /* 0x000000103f037819 */ /* 0x000fe200000006ff */
[C---:B------:R-:W-:Y:S01]  /*65c0*/  FFMA R15, R49.reuse, R0, R15 ;  /* 0x00000000310f7223 */ /* 0x040fe2000000000f */
[----:B------:R-:W-:Y:S01]  /*65d0*/  LOP3.LUT R0, R62, 0xffff0000, RZ, 0xc0, !PT ;  /* 0xffff00003e007812 */ /* 0x000fe200078ec0ff */
[----:B------:R-:W-:Y:S01]  /*65e0*/  FFMA R12, R49, R2, R12 ;  /* 0x00000002310c7223 */ /* 0x000fe2000000000c */
[C---:B------:R-:W-:Y:S01]  /*65f0*/  SHF.L.U32 R2, R68.reuse, 0x10, RZ ;  /* 0x0000001044027819 */ /* 0x040fe200000006ff */
[----:B------:R-:W-:Y:S01]  /*6600*/  FMUL R19, R47, R19 ;  /* 0x000000132f137220 */ /* 0x000fe20000400000 */
[----:B------:R-:W-:Y:S01]  /*6610*/  F2FP.BF16.F32.PACK_AB R54, R5, R4 ;  /* 0x000000040536723e */ /* 0x000fe200000010ff */
[----:B------:R-:W-:Y:S01]  /*6620*/  FFMA R13, R49, R0, R13 ;  /* 0x00000000310d7223 */ /* 0x000fe2000000000d */
[----:B------:R-:W-:Y:S01]  /*6630*/  LOP3.LUT R0, R63, 0xffff0000, RZ, 0xc0, !PT ;  /* 0xffff00003f007812 */ /* 0x000fe200078ec0ff */
[----:B------:R-:W-:Y:S01]  /*6640*/  FFMA R14, R49, R3, R14 ;  /* 0x00000003310e7223 */ /* 0x000fe2000000000e */
[----:B------:R-:W-:Y:S01]  /*6650*/  LOP3.LUT R3, R68, 0xffff0000, RZ, 0xc0, !PT ;  /* 0xffff000044037812 */ /* 0x000fe200078ec0ff */
[----:B------:R-:W-:Y:S01]  /*6660*/  FMUL R23, R47, R23 ;  /* 0x000000172f177220 */ /* 0x000fe20000400000 */
[----:B------:R-:W-:Y:S01]  /*6670*/  F2FP.BF16.F32.PACK_AB R55, R11, R6 ;  /* 0x000000060b37723e */ /* 0x000fe200000010ff */
[----:B------:R-:W-:Y:S01]  /*6680*/  FFMA R19, R49, R0, R19 ;  /* 0x0000000031137223 */ /* 0x000fe20000000013 */
[----:B------:R-:W-:Y:S01]  /*6690*/  SHF.L.U32 R0, R69, 0x10, RZ ;  /* 0x0000001045007819 */ /* 0x000fe200000006ff */
[----:B------:R-:W-:Y:S01]  /*66a0*/  FFMA R16, R49, R2, R16 ;  /* 0x0000000231107223 */ /* 0x000fe20000000010 */
[----:B------:R-:W-:Y:S01]  /*66b0*/  LOP3.LUT R2, R69, 0xffff0000, RZ, 0xc0, !PT ;  /* 0xffff000045027812 */ /* 0x000fe200078ec0ff */
[----:B------:R-:W-:Y:S01]  /*66c0*/  FFMA R17, R49, R3, R17 ;  /* 0x0000000331117223 */ /* 0x000fe20000000011 */
[----:B------:R-:W-:Y:S01]  /*66d0*/  SHF.L.U32 R3, R71, 0x10, RZ ;  /* 0x0000001047037819 */ /* 0x000fe200000006ff */
[----:B------:R-:W-:Y:S01]  /*66e0*/  FFMA R18, R49, R0, R18 ;  /* 0x0000000031127223 */ /* 0x000fe20000000012 */
[C---:B------:R-:W-:Y:S01]  /*66f0*/  SHF.L.U32 R0, R70.reuse, 0x10, RZ ;  /* 0x0000001046007819 */ /* 0x040fe200000006ff */
[----:B------:R1:W-:Y:S01]  /*6700*/  STS.128 [R67], R52 ;  /* 0x0000003443007388 */ /* 0x0003e20000000c00 */
[----:B------:R-:W-:Y:S01]  /*6710*/  F2FP.BF16.F32.PACK_AB R8, R9, R8 ;  /* 0x000000080908723e */ /* 0x000fe200000010ff */
[C---:B------:R-:W-:Y:S01]  /*6720*/  FFMA R23, R49.reuse, R2, R23 ;  /* 0x0000000231177223 */ /* 0x040fe20000000017 */
[----:B------:R-:W-:Y:S01]  /*6730*/  LOP3.LUT R2, R70, 0xffff0000, RZ, 0xc0, !PT ;  /* 0xffff000046027812 */ /* 0x000fe200078ec0ff */
[----:B------:R-:W-:Y:S01]  /*6740*/  FFMA R20, R49, R0, R20 ;  /* 0x0000000031147223 */ /* 0x000fe20000000014 */
[----:B------:R-:W-:Y:S01]  /*6750*/  LOP3.LUT R0, R71, 0xffff0000, RZ, 0xc0, !PT ;  /* 0xffff000047007812 */ /* 0x000fe200078ec0ff */
[----:B------:R-:W-:Y:S01]  /*6760*/  FMUL R27, R47, R27 ;  /* 0x0000001b2f1b7220 */ /* 0x000fe20000400000 */
[----:B------:R-:W-:Y:S01]  /*6770*/  F2FP.BF16.F32.PACK_AB R9, R15, R10 ;  /* 0x0000000a0f09723e */ /* 0x000fe200000010ff */
[C---:B------:R-:W-:Y:S01]  /*6780*/  FFMA R21, R49.reuse, R2, R21 ;  /* 0x0000000231157223 */ /* 0x040fe20000000015 */
[C---:B------:R-:W-:Y:S01]  /*6790*/  FFMA R22, R49.reuse, R3, R22 ;  /* 0x0000000331167223 */ /* 0x040fe20000000016 */
[----:B------:R-:W-:Y:S01]  /*67a0*/  FFMA R27, R49, R0, R27 ;  /* 0x00000000311b7223 */ /* 0x000fe2000000001b */
[C---:B------:R-:W-:Y:S01]  /*67b0*/  SHF.L.U32 R2, R76.reuse, 0x10, RZ ;  /* 0x000000104c027819 */ /* 0x040fe200000006ff */
[C---:B------:R-:W-:Y:S01]  /*67c0*/  FMUL R31, R47.reuse, R31 ;  /* 0x0000001f2f1f7220 */ /* 0x040fe20000400000 */
[----:B------:R-:W-:Y:S01]  /*67d0*/  LOP3.LUT R0, R76, 0xffff0000, RZ, 0xc0, !PT ;  /* 0xffff00004c007812 */ /* 0x000fe200078ec0ff */
[----:B------:R-:W-:Y:S01]  /*67e0*/  FMUL R35, R47, R35 ;  /* 0x000000232f237220 */ /* 0x000fe20000400000 */
[----:B------:R-:W-:Y:S01]  /*67f0*/  SHF.L.U32 R3, R77, 0x10, RZ ;  /* 0x000000104d037819 */ /* 0x000fe200000006ff */
[----:B------:R-:W-:Y:S01]  /*6800*/  FFMA R24, R49, R2, R24 ;  /* 0x0000000231187223 */ /* 0x000fe20000000018 */
[----:B------:R-:W-:Y:S01]  /*6810*/  F2FP.BF16.F32.PACK_AB R10, R13, R12 ;  /* 0x0000000c0d0a723e */ /* 0x000fe200000010ff */
[----:B------:R-:W-:Y:S01]  /*6820*/  FFMA R25, R49, R0, R25 ;  /* 0x0000000031197223 */ /* 0x000fe20000000019 */
[----:B------:R-:W-:Y:S01]  /*6830*/  F2FP.BF16.F32.PACK_AB R11, R19, R14 ;  /* 0x0000000e130b723e */ /* 0x000fe200000010ff */
[----:B------:R-:W-:Y:S01]  /*6840*/  FFMA R26, R49, R3, R26 ;  /* 0x00000003311a7223 */ /* 0x000fe2000000001a */
[----:B------:R-:W-:Y:S02]  /*6850*/  LOP3.LUT R0, R77, 0xffff0000, RZ, 0xc0, !PT ;  /* 0xffff00004d007812 */ /* 0x000fe400078ec0ff */
[C---:B------:R-:W-:Y:S01]  /*6860*/  SHF.L.U32 R2, R78.reuse, 0x10, RZ ;  /* 0x000000104e027819 */ /* 0x040fe200000006ff */
[----:B------:R1:W-:Y:S01]  /*6870*/  STS.128 [R66+0x10], R8 ;  /* 0x0000100842007388 */ /* 0x0003e20000000c00 */
[----:B------:R-:W-:Y:S01]  /*6880*/  LOP3.LUT R3, R78, 0xffff0000, RZ, 0xc0, !PT ;  /* 0xffff00004e037812 */ /* 0x000fe200078ec0ff */
[----:B------:R-:W-:Y:S01]  /*6890*/  FFMA R31, R49, R0, R31 ;  /* 0x00000000311f7223 */ /* 0x000fe2000000001f */
[----:B------:R-:W-:Y:S01]  /*68a0*/  SHF.L.U32 R4, R79, 0x10, RZ ;  /* 0x000000104f047819 */ /* 0x000fe200000006ff */
[----:B------:R-:W-:Y:S01]  /*68b0*/  FFMA R28, R49, R2, R28 ;  /* 0x00000002311c7223 */ /* 0x000fe2000000001c */
[----:B------:R-:W-:Y:S01]  /*68c0*/  F2FP.BF16.F32.PACK_AB R16, R17, R16 ;  /* 0x000000101110723e */ /* 0x000fe200000010ff */
[----:B------:R-:W-:Y:S01]  /*68d0*/  FFMA R29, R49, R3, R29 ;  /* 0x00000003311d7223 */ /* 0x000fe2000000001d */
[----:B------:R-:W-:Y:S01]  /*68e0*/  LOP3.LUT R5, R79, 0xffff0000, RZ, 0xc0, !PT ;  /* 0xffff00004f057812 */ /* 0x000fe200078ec0ff */
[----:B------:R-:W-:Y:S01]  /*68f0*/  FFMA R30, R49, R4, R30 ;  /* 0x00000004311e7223 */ /* 0x000fe2000000001e */
[----:B------:R-:W-:Y:S02]  /*6900*/  F2FP.BF16.F32.PACK_AB R17, R23, R18 ;  /* 0x000000121711723e */ /* 0x000fe400000010ff */
[----:B------:R-:W-:Y:S01]  /*6910*/  F2FP.BF16.F32.PACK_AB R18, R21, R20 ;  /* 0x000000141512723e */ /* 0x000fe200000010ff */
[----:B------:R-:W-:Y:S01]  /*6920*/  FFMA R35, R49, R5, R35 ;  /* 0x0000000531237223 */ /* 0x000fe20000000023 */
[----:B------:R-:W-:Y:S02]  /*6930*/  F2FP.BF16.F32.PACK_AB R19, R27, R22 ;  /* 0x000000161b13723e */ /* 0x000fe400000010ff */
[----:B------:R-:W-:Y:S02]  /*6940*/  F2FP.BF16.F32.PACK_AB R24, R25, R24 ;  /* 0x000000181918723e */ /* 0x000fe400000010ff */
[----:B------:R-:W-:Y:S01]  /*6950*/  F2FP.BF16.F32.PACK_AB R25, R31, R26 ;  /* 0x0000001a1f19723e */ /* 0x000fe200000010ff */
[----:B------:R1:W-:Y:S01]  /*6960*/  STS.128 [R65+0x20], R16 ;  /* 0x0000201041007388 */ /* 0x0003e20000000c00 */
[----:B------:R-:W-:Y:S02]  /*6970*/  F2FP.BF16.F32.PACK_AB R26, R29, R28 ;  /* 0x0000001c1d1a723e */ /* 0x000fe400000010ff */
[----:B------:R-:W-:Y:S05]  /*6980*/  F2FP.BF16.F32.PACK_AB R27, R35, R30 ;  /* 0x0000001e231b723e */ /* 0x000fea00000010ff */
[----:B------:R1:W-:Y:S01]  /*6990*/  STS.128 [R64+0x10], R24 ;  /* 0x0000101840007388 */ /* 0x0003e20000000c00 */
[----:B------:R-:W-:Y:S01]  /*69a0*/  @!PT LDS RZ, [RZ] ;  /* 0x00000000fffff984 */ /* 0x000fe20000000800 */
[----:B------:R-:W-:Y:S01]  /*69b0*/  @!PT LDS RZ, [RZ] ;  /* 0x00000000fffff984 */ /* 0x000fe20000000800 */
[----:B------:R-:W-:Y:S01]  /*69c0*/  @!PT LDS RZ, [RZ] ;  /* 0x00000000fffff984 */ /* 0x000fe20000000800 */
[----:B------:R-:W-:Y:S01]  /*69d0*/  @!PT LDS RZ, [RZ] ;  /* 0x00000000fffff984 */ /* 0x000fe20000000800 */
[----:B------:R2:W-:Y:S07]  /*69e0*/  MEMBAR.ALL.CTA ;  /* 0x0000000000007992 */ /* 0x0005ee0000008000 */
[----:B--2---:R-:W2:Y:S02]  /*69f0*/  FENCE.VIEW.ASYNC.S ;  /* 0x00000000000073c6 */ /* 0x004ea40000000000 */
[----:B--2---:R-:W-:Y:S06]  /*6a00*/  BAR.SYNC.DEFER_BLOCKING 0x1, 0x80 ;  /* 0x0042000000007b1d */ /* 0x004fec0000010000 */
[----:B------:R-:W-:Y:S05]  /*6a10*/  @P0 BRA `(.L_x_108) ;  /* 0x00000000001c0947 */ /* 0x000fea0003800000 */
[----:B------:R-:W-:Y:S01]  /*6a20*/  R2UR UR4, R72 ;  /* 0x00000000480472ca */ /* 0x000fe200000e0000 */
[----:B------:R-:W-:Y:S01]  /*6a30*/  UIADD3 UR6, UP0, UPT, UR54, 0x680, URZ ;  /* 0x0000068036067890 */ /* 0x000fe2000ff1e0ff */
[----:B------:R-:W-:Y:S03]  /*6a40*/  UMOV UR43, UR36 ;  /* 0x00000024002b7c82 */ /* 0x000fe60008000000 */
[----:B------:R-:W-:Y:S08]  /*6a50*/  UIADD3.X UR7, UPT, UPT, URZ, UR55, URZ, UP0, !UPT ;  /* 0x00000037ff077290 */ /* 0x000ff000087fe4ff */
[----:B------:R-:W-:Y:S09]  /*6a60*/  UIADD3 UR40, UPT, UPT, UR48, 0x200, UR4 ;  /* 0x0000020030287890 */ /* 0x000ff2000fffe004 */
[----:B------:R2:W-:Y:S02]  /*6a70*/  UTMASTG.3D [UR40], [UR6] ;  /* 0x00000028060073b5 */ /* 0x0005e40008010000 */
[----:B--2---:R0:W-:Y:S02]  /*6a80*/  UTMACMDFLUSH ;  /* 0x00000000000079b7 */ /* 0x0041e40000000000 */
.L_x_108:
[----:B------:R-:W-:Y:S05]  /*6a90*/  BSYNC.RECONVERGENT B0 ;  /* 0x0000000000007941 */ /* 0x000fea0003800200 */
.L_x_107:
[----:B------:R-:W-:Y:S01]  /*6aa0*/  UIADD3 UR40, UPT, UPT, UR56, 0x1, URZ ;  /* 0x0000000138287890 */ /* 0x000fe2000fffe0ff */
[----:B------:R-:W-:Y:S03]  /*6ab0*/  BSSY.RECONVERGENT B0, `(.L_x_109) ;  /* 0x0000005000007945 */ /* 0x000fe60003800200 */
[----:B------:R-:W-:Y:S04]  /*6ac0*/  UISETP.NE.AND UP0, UPT, UR40, 0x3, UPT ;  /* 0x000000032800788c */ /* 0x000fe8000bf05270 */
[----:B------:R-:W-:Y:S01]  /*6ad0*/  USEL UR43, UR40, URZ, UP0 ;  /* 0x000000ff282b7287 */ /* 0x000fe20008000000 */
[----:B------:R-:W-:Y:S11]  /*6ae0*/  @P0 BRA `(.L_x_110) ;  /* 0x0000000000040947 */ /* 0x000ff60003800000 */
[----:B------:R-:W-:Y:S04]  /*6af0*/  DEPBAR.LE SB0, 0x1 ;  /* 0x000080400000791a */ /* 0x000fe80000000000 */
.L_x_110:
[----:B------:R-:W-:Y:S05]  /*6b00*/  BSYNC.RECONVERGENT B0 ;  /* 0x0000000000007941 */ /* 0x000fea0003800200 */
.L_x_109:
[----:B------:R-:W-:Y:S01]  /*6b10*/  BAR.SYNC.DEFER_BLOCKING 0x1, 0x80 ;  /* 0x0042000000007b1d */ /* 0x000fe20000010000 */
[----:B------:R-:W-:Y:S01]  /*6b20*/  ISETP.NE.AND P1, PT, R104, RZ, PT ;  /* 0x000000ff6800720c */ /* 0x000fe20003f25270 */
[----:B------:R-:W-:Y:S01]  /*6b30*/  UISETP.NE.AND UP0, UPT, UR50, URZ, UPT ;  /* 0x000000ff3200728c */ /* 0x000fe2000bf05270 */
[----:B------:R-:W-:Y:S11]  /*6b40*/  LEA R2, R74, UR48, 0x3 ;  /* 0x000000304a027c11 */ /* 0x000ff6000f8e18ff */
[----:B------:R-:W-:Y:S01]  /*6b50*/  @P1 SHF.L.U32 R3, R107, 0x1f, RZ ;  /* 0x0000001f6b031819 */ /* 0x000fe200000006ff */
[----:B------:R-:W-:Y:S06]  /*6b60*/  BRA.U !UP0, `(.L_x_111) ;  /* 0x0000000108247547 */ /* 0x000fec000b800000 */
[----:B------:R-:W-:Y:S01]  /*6b70*/  IMAD.U32 R4, RZ, RZ, UR49 ;  /* 0x00000031ff047e24 */ /* 0x000fe2000f8e00ff */
[----:B------:R-:W-:Y:S01]  /*6b80*/  MOV R0, UR37 ;  /* 0x0000002500007c02 */ /* 0x000fe20008000f00 */
[----:B------:R-:W-:Y:S03]  /*6b90*/  UIADD3 UR49, UPT, UPT, UR49, 0x1, URZ ;  /* 0x0000000131317890 */ /* 0x000fe6000fffe0ff */
[----:B------:R-:W-:Y:S01]  /*6ba0*/  @P1 LEA R4, R4, UR48, 0x3 ;  /* 0x0000003004041c11 */ /* 0x000fe2000f8e18ff */
[----:B------:R-:W-:Y:S04]  /*6bb0*/  UISETP.NE.AND UP0, UPT, UR49, 0x3, UPT ;  /* 0x000000033100788c */ /* 0x000fe8000bf05270 */
[----:B------:R-:W-:Y:S01]  /*6bc0*/  @P1 VIADD R4, R4, 0x118 ;  /* 0x0000011804041836 */ /* 0x000fe20000000000 */
[----:B------:R-:W-:Y:S04]  /*6bd0*/  USEL UR49, UR49, URZ, UP0 ;  /* 0x000000ff31317287 */ /* 0x000fe80008000000 */
[----:B------:R-:W-:Y:S04]  /*6be0*/  @P1 PRMT R0, R0, 0x654, R4 ;  /* 0x0000065400001816 */ /* 0x000fe80000000004 */
[----:B------:R2:W-:Y:S04]  /*6bf0*/  @P1 SYNCS.ARRIVE.TRANS64.RED.A1T0 RZ, [R0+URZ], RZ ;  /* 0x000000ff00ff19a7 */ /* 0x0005e800081004ff */
.L_x_111:
[----:B------:R-:W4:Y:S01]  /*6c00*/  @P1 SYNCS.PHASECHK.TRANS64.TRYWAIT P0, [R2+URZ+0x100], R3 ;  /* 0x00010003020015a7 */ /* 0x000f2200080011ff */
[----:B------:R-:W-:Y:S01]  /*6c10*/  BSSY B1, `(.L_x_112) ;  /* 0x0000015000017945 */ /* 0x000fe20003800000 */
[----:B----4-:R-:W-:Y:S03]  /*6c20*/  @P1 SEL R75, RZ, 0x1, !P0 ;  /* 0x00000001ff4b1807 */ /* 0x010fe60004000000 */
[----:B------:R-:W-:Y:S05]  /*6c30*/  @!P1 BRA `(.L_x_113) ;  /* 0x0000000000489947 */ /* 0x000fea0003800000 */
[----:B------:R-:W-:Y:S01]  /*6c40*/  ISETP.NE.AND P1, PT, R108, RZ, PT ;  /* 0x000000ff6c00720c */ /* 0x000fe20003f25270 */
[----:B------:R-:W-:Y:S01]  /*6c50*/  BSSY B0, `(.L_x_114) ;  /* 0x000000a000007945 */ /* 0x000fe20003800000 */
[----:B------:R-:W-:Y:S11]  /*6c60*/  ISETP.NE.AND P0, PT, R75, RZ, PT ;  /* 0x000000ff4b00720c */ /* 0x000ff60003f05270 */
[----:B------:R-:W-:Y:S04]  /*6c70*/  @P1 IMAD R74, R74, 0x2000, R99 ;  /* 0x000020004a4a1824 */ /* 0x000fe800078e0263 */
[----:B------:R-:W-:Y:S01]  /*6c80*/  @P1 IMAD.IADD R4, R106, 0x1, R74 ;  /* 0x000000016a041824 */ /* 0x000fe200078e024a */
[----:B------:R-:W-:Y:S03]  /*6c90*/  @P1 IADD3 R3, PT, PT, R105, R74, RZ ;  /* 0x0000004a69031210 */ /* 0x000fe60007ffe0ff */
[----:B--2---:R-:W-:Y:S01]  /*6ca0*/  @P1 IMAD.IADD R0, R98, 0x1, R4 ;  /* 0x0000000162001824 */ /* 0x004fe200078e0204 */
[----:B------:R-:W-:Y:S06]  /*6cb0*/  @P0 BRA `(.L_x_115) ;  /* 0x00000000000c0947 */ /* 0x000fec0003800000 */
[----:B------:R-:W-:Y:S04]  /*6cc0*/  SHF.L.U32 R107, R107, 0x1f, RZ ;  /* 0x0000001f6b6b7819 */ /* 0x000fe800000006ff */
[----:B------:R-:W2:Y:S02]  /*6cd0*/  SYNCS.PHASECHK.TRANS64.TRYWAIT P0, [R2+URZ+0x100], R107 ;  /* 0x0001006b020075a7 */ /* 0x000ea400080011ff */
[----:B--2---:R-:W-:Y:S05]  /*6ce0*/  @!P0 BRA `(.L_x_116) ;  /* 0x0000001c00488947 */ /* 0x004fea0003800000 */
.L_x_115:
[----:B------:R-:W-:Y:S05]  /*6cf0*/  BSYNC B0 ;  /* 0x0000000000007941 */ /* 0x000fea0003800000 */
.L_x_114:
[----:B------:R-:W-:Y:S11]  /*6d00*/  ISETP.NE.AND P0, PT, R108, RZ, PT ;  /* 0x000000ff6c00720c */ /* 0x000ff60003f05270 */
[----:B------:R-:W-:Y:S02]  /*6d10*/  @!UPT UIADD3 URZ, UPT, UPT, URZ, URZ, URZ ;  /* 0x000000fffffff290 */ /* 0x000fe4000fffe0ff */
[----:B------:R4:W1:Y:S04]  /*6d20*/  @P0 LDS.128 R56, [R74] ;  /* 0x000000004a380984 */ /* 0x0008680000000c00 */
[----:B------:R4:W1:Y:S04]  /*6d30*/  @P0 LDS.128 R68, [R3+0x20] ;  /* 0x0000200003440984 */ /* 0x0008680000000c00 */
[----:B------:R4:W1:Y:S04]  /*6d40*/  @P0 LDS.128 R60, [R4+0x10] ;  /* 0x00001000043c0984 */ /* 0x0008680000000c00 */
[----:B------:R4:W1:Y:S02]  /*6d50*/  @P0 LDS.128 R76, [R0+0x10] ;  /* 0x00001000004c0984 */ /* 0x0008640000000c00 */
.L_x_113:
[----:B------:R-:W-:Y:S05]  /*6d60*/  BSYNC B1 ;  /* 0x0000000000017941 */ /* 0x000fea0003800000 */
.L_x_112:
[----:B--2-4-:R-:W-:Y:S05]  /*6d70*/  VIADD R0, R48, 0x20 ;  /* 0x0000002030007836 */ /* 0x014fea0000000000 */
[----:B------:R-:W-:Y:S04]  /*6d80*/  SHF.R.U32.HI R0, RZ, 0x15, R0 ;  /* 0x00000015ff007819 */ /* 0x000fe80000011600 */
[----:B------:R-:W-:Y:S11]  /*6d90*/  LOP3.LUT P0, RZ, R0, 0x3, R92, 0x48, !PT ;  /* 0x0000000300ff7812 */ /* 0x000ff6000780485c */
[----:B------:R-:W-:Y:S02]  /*6da0*/  @!UPT UIADD3 URZ, UPT, UPT, URZ, URZ, URZ ;  /* 0x000000fffffff290 */ /* 0x000fe4000fffe0ff */
[----:B------:R-:W-:Y:S05]  /*6db0*/  @!P0 BRA `(.L_x_117) ;  /* 0x0000000000408947 */ /* 0x000fea0003800000 */
[----:B------:R-:W2:Y:S01]  /*6dc0*/  LDCU.64 UR8, c[0x4][0x70] ;  /* 0x01000e00ff0877ac */ /* 0x000ea20008000a00 */
[----:B------:R-:W-:Y:S01]  /*6dd0*/  MOV R3, 0x0 ;  /* 0x0000000000037802 */ /* 0x000fe20000000f00 */
[----:B------:R-:W-:Y:S02]  /*6de0*/  HFMA2 R12, -RZ, RZ, 0, 5.9604644775390625e-08 ;  /* 0x00000001ff0c7431 */ /* 0x000fe400000001ff */
[----:B-1----:R-:W-:Y:S02]  /*6df0*/  IMAD.MOV.U32 R8, RZ, RZ, 0x192 ;  /* 0x00000192ff087424 */ /* 0x002fe400078e00ff */
[----:B------:R-:W-:Y:S01]  /*6e00*/  IMAD.MOV.U32 R13, RZ, RZ, RZ ;  /* 0x000000ffff0d7224 */ /* 0x000fe200078e00ff */
[----:B------:R-:W1:Y:S01]  /*6e10*/  LDCU.64 UR6, c[0x4][0x78] ;  /* 0x01000f00ff0677ac */ /* 0x000e620008000a00 */
[----:B------:R-:W4:Y:S01]  /*6e20*/  LDC.64 R2, c[0x4][R3] ;  /* 0x0100000003027b82 */ /* 0x000f220000000a00 */
[----:B------:R-:W5:Y:S01]  /*6e30*/  LDCU.64 UR4, c[0x4][0x10] ;  /* 0x01000200ff0477ac */ /* 0x000f620008000a00 */
[----:B--2---:R-:W-:Y:S01]  /*6e40*/  MOV R5, UR9 ;  /* 0x0000000900057c02 */ /* 0x004fe20008000f00 */
[----:B------:R-:W-:Y:S01]  /*6e50*/  IMAD.U32 R4, RZ, RZ, UR8 ;  /* 0x00000008ff047e24 */ /* 0x000fe2000f8e00ff */
[----:B-1----:R-:W-:Y:S01]  /*6e60*/  MOV R7, UR7 ;  /* 0x0000000700077c02 */ /* 0x002fe20008000f00 */
[----:B------:R-:W-:Y:S01]  /*6e70*/  IMAD.U32 R6, RZ, RZ, UR6 ;  /* 0x00000006ff067e24 */ /* 0x000fe2000f8e00ff */
[----:B-----5:R-:W-:Y:S01]  /*6e80*/  MOV R11, UR5 ;  /* 0x00000005000b7c02 */ /* 0x020fe20008000f00 */
[----:B------:R-:W-:Y:S02]  /*6e90*/  IMAD.U32 R10, RZ, RZ, UR4 ;  /* 0x00000004ff0a7e24 */ /* 0x000fe4000f8e00ff */
[----:B------:R-:W-:Y:S07]  /*6ea0*/  LEPC R20, `(.L_x_117) ;  /* 0x000000001014794e */ /* 0x000fee0000000000 */
[----:B---34-:R-:W-:Y:S05]  /*6eb0*/  CALL.ABS.NOINC R2 ;  /* 0x0000000002007343 */ /* 0x018fea0003c00000 */
.L_x_117:
[----:B------:R-:W-:Y:S01]  /*6ec0*/  ISETP.NE.AND P0, PT, R100, RZ, PT ;  /* 0x000000ff6400720c */ /* 0x000fe20003f05270 */
[----:B------:R-:W-:Y:S05]  /*6ed0*/  WARPSYNC.ALL ;  /* 0x0000000000007948 */ /* 0x000fea0003800000 */
[----:B------:R-:W-:Y:S01]  /*6ee0*/  R2UR UR4, R48 ;  /* 0x00000000300472ca */ /* 0x000fe200000e0000 */
[----:B------:R-:W-:Y:S01]  /*6ef0*/  USHF.L.U32 UR8, UR43, 0xd, URZ ;  /* 0x0000000d2b087899 */ /* 0x000fe200080006ff */
[----:B------:R-:W-:Y:S01]  /*6f00*/  R2UR UR5, R73 ;  /* 0x00000000490572ca */ /* 0x000fe200000e0000 */
[----:B------:R-:W-:Y:S01]  /*6f10*/  BSSY.RECONVERGENT B0, `(.L_x_118) ;  /* 0x000008e000007945 */ /* 0x000fe20003800200 */
[C---:B-1----:R-:W-:Y:S02]  /*6f20*/  SHF.L.U32 R0, R56.reuse, 0x10, RZ ;  /* 0x0000001038007819 */ /* 0x042fe400000006ff */
[----:B------:R-:W-:Y:S02]  /*6f30*/  LOP3.LUT R2, R56, 0xffff0000, RZ, 0xc0, !PT ;  /* 0xffff000038027812 */ /* 0x000fe400078ec0ff */
[C---:B------:R-:W-:Y:S02]  /*6f40*/  SHF.L.U32 R3, R57.reuse, 0x10, RZ ;  /* 0x0000001039037819 */ /* 0x040fe400000006ff */
[----:B------:R-:W-:Y:S02]  /*6f50*/  LOP3.LUT R48, R57, 0xffff0000, RZ, 0xc0, !PT ;  /* 0xffff000039307812 */ /* 0x000fe400078ec0ff */
[C---:B------:R-:W-:Y:S01]  /*6f60*/  SHF.L.U32 R50, R58.reuse, 0x10, RZ ;  /* 0x000000103a327819 */ /* 0x040fe200000006ff */
[----:B------:R-:W1:Y:S01]  /*6f70*/  LDTM.x32 R4, tmem[UR4+0x20] ;  /* 0x00002004000479ee */ /* 0x000e6200082c0000 */
[----:B------:R-:W-:Y:S01]  /*6f80*/  LOP3.LUT R51, R58, 0xffff0000, RZ, 0xc0, !PT ;  /* 0xffff00003a337812 */ /* 0x000fe200078ec0ff */
[----:B------:R-:W-:Y:S01]  /*6f90*/  NOP ;  /* 0x0000000000007918 */ /* 0x000fe20000000000 */
[C---:B------:R-:W-:Y:S01]  /*6fa0*/  SHF.L.U32 R52, R59.reuse, 0x10, RZ ;  /* 0x000000103b347819 */ /* 0x040fe200000006ff */
[----:B------:R-:W-:Y:S01]  /*6fb0*/  UIADD3 UR5, UPT, UPT, UR5, 0x180, URZ ;  /* 0x0000018005057890 */ /* 0x000fe2000fffe0ff */
[----:B------:R-:W-:Y:S02]  /*6fc0*/  LOP3.LUT R53, R59, 0xffff0000, RZ, 0xc0, !PT ;  /* 0xffff00003b357812 */ /* 0x000fe400078ec0ff */
[C---:B------:R-:W-:Y:S01]  /*6fd0*/  SHF.L.U32 R54, R60.reuse, 0x10, RZ ;  /* 0x000000103c367819 */ /* 0x040fe200000006ff */
[----:B------:R-:W-:Y:S01]  /*6fe0*/  UPRMT UR5, UR37, 0x654, UR5 ;  /* 0x0000065425057896 */ /* 0x000fe20008000005 */
[----:B------:R-:W-:Y:S02]  /*6ff0*/  LOP3.LUT R55, R60, 0xffff0000, RZ, 0xc0, !PT ;  /* 0xffff00003c377812 */ /* 0x000fe400078ec0ff */
[C---:B------:R-:W-:Y:S02]  /*7000*/  SHF.L.U32 R56, R61.reuse, 0x10, RZ ;  /* 0x000000103d387819 */ /* 0x040fe400000006ff */
[----:B------:R-:W-:Y:S02]  /*7010*/  LOP3.LUT R57, R61, 0xffff0000, RZ, 0xc0, !PT ;  /* 0xffff00003d397812 */ /* 0x000fe400078ec0ff */
[C---:B------:R-:W-:Y:S02]  /*7020*/  SHF.L.U32 R58, R62.reuse, 0x10, RZ ;  /* 0x000000103e3a7819 */ /* 0x040fe400000006ff */
[----:B------:R-:W-:Y:S01]  /*7030*/  LOP3.LUT R59, R62, 0xffff0000, RZ, 0xc0, !PT ;  /* 0xffff00003e3b7812 */ /* 0x000fe200078ec0ff */
[----:B-1----:R-:W-:Y:S01]  /*7040*/  SYNCS.ARRIVE.TRANS64.RED.A1T0 RZ, [UR5], RZ ;  /* 0x000000ffffff79a7 */ /* 0x002fe20008100405 */
[C---:B------:R-:W-:Y:S02]  /*7050*/  SHF.L.U32 R60, R63.reuse, 0x10, RZ ;  /* 0x000000103f3c7819 */ /* 0x040fe400000006ff */
[----:B------:R-:W-:Y:S02]  /*7060*/  LOP3.LUT R61, R63, 0xffff0000, RZ, 0xc0, !PT ;  /* 0xffff00003f3d7812 */ /* 0x000fe400078ec0ff */
[C---:B------:R-:W-:Y:S01]  /*7070*/  SHF.L.U32 R62, R68.reuse, 0x10, RZ ;  /* 0x00000010443e7819 */ /* 0x040fe200000006ff */
[C---:B------:R-:W-:Y:S01]  /*7080*/  FMUL R4, R47.reuse, R4 ;  /* 0x000000042f047220 */ /* 0x040fe20000400000 */
[----:B------:R-:W-:Y:S01]  /*7090*/  LOP3.LUT R63, R68, 0xffff0000, RZ, 0xc0, !PT ;  /* 0xffff0000443f7812 */ /* 0x000fe200078ec0ff */
[----:B------:R-:W-:Y:S01]  /*70a0*/  FMUL R5, R47, R5 ;  /* 0x000000052f057220 */ /* 0x000fe20000400000 */
[----:B---3--:R-:W-:Y:S01]  /*70b0*/  SHF.L.U32 R64, R69, 0x10, RZ ;  /* 0x0000001045407819 */ /* 0x008fe200000006ff */
[----:B------:R-:W-:Y:S01]  /*70c0*/  FMUL R6, R47, R6 ;  /* 0x000000062f067220 */ /* 0x000fe20000400000 */
[----:B------:R-:W-:Y:S01]  /*70d0*/  LOP3.LUT R65, R69, 0xffff0000, RZ, 0xc0, !PT ;  /* 0xffff000045417812 */ /* 0x000fe200078ec0ff */
[----:B------:R-:W-:Y:S01]  /*70e0*/  FMUL R7, R47, R7 ;  /* 0x000000072f077220 */ /* 0x000fe20000400000 */
[----:B------:R-:W-:Y:S01]  /*70f0*/  SHF.L.U32 R66, R70, 0x10, RZ ;  /* 0x0000001046427819 */ /* 0x000fe200000006ff */
[----:B------:R-:W-:Y:S01]  /*7100*/  FFMA R4, R49, R0, R4 ;  /* 0x0000000031047223 */ /* 0x000fe20000000004 */
[C---:B------:R-:W-:Y:S01]  /*7110*/  SHF.L.U32 R74, R78.reuse, 0x10, RZ ;  /* 0x000000104e4a7819 */ /* 0x040fe200000006ff */
[----:B------:R-:W-:Y:S01]  /*7120*/  FMUL R8, R47, R8 ;  /* 0x000000082f087220 */ /* 0x000fe20000400000 */
[----:B------:R-:W-:Y:S01]  /*7130*/  LOP3.LUT R75, R78, 0xffff0000, RZ, 0xc0, !PT ;  /* 0xffff00004e4b7812 */ /* 0x000fe200078ec0ff */
[C---:B------:R-:W-:Y:S01]  /*7140*/  FFMA R5, R49.reuse, R2, R5 ;  /* 0x0000000231057223 */ /* 0x040fe20000000005 */
[----:B------:R-:W-:Y:S01]  /*7150*/  LOP3.LUT R67, R70, 0xffff0000, RZ, 0xc0, !PT ;  /* 0xffff000046437812 */ /* 0x000fe200078ec0ff */
[C---:B------:R-:W-:Y:S01]  /*7160*/  FFMA R6, R49.reuse, R3, R6 ;  /* 0x0000000331067223 */ /* 0x040fe20000000006 */
[----:B------:R-:W-:Y:S01]  /*7170*/  FFMA R7, R49, R48, R7 ;  /* 0x0000003031077223 */ /* 0x000fe20000000007 */
[----:B------:R-:W-:Y:S01]  /*7180*/  IADD3 R78, PT, PT, R99, UR8, RZ ;  /* 0x00000008634e7c10 */ /* 0x000fe2000fffe0ff */
[----:B------:R-:W-:Y:S01]  /*7190*/  FFMA R8, R49, R50, R8 ;  /* 0x0000003231087223 */ /* 0x000fe20000000008 */
[----:B------:R-:W-:Y:S01]  /*71a0*/  F2FP.BF16.F32.PACK_AB R4, R5, R4 ;  /* 0x000000040504723e */ /* 0x000fe200000010ff */
[----:B------:R-:W-:Y:S01]  /*71b0*/  FMUL R9, R47, R9 ;  /* 0x000000092f097220 */ /* 0x000fe20000400000 */
[----:B------:R-:W-:Y:S01]  /*71c0*/  F2FP.BF16.F32.PACK_AB R5, R7, R6 ;  /* 0x000000060705723e */ /* 0x000fe200000010ff */
[----:B------:R-:W-:Y:S01]  /*71d0*/  FMUL R0, R47, R10 ;  /* 0x0000000a2f007220 */ /* 0x000fe20000400000 */
[-C--:B------:R-:W-:Y:S01]  /*71e0*/  IADD3 R106, PT, PT, R106, R78.reuse, RZ ;  /* 0x0000004e6a6a7210 */ /* 0x080fe20007ffe0ff */
[----:B------:R-:W-:Y:S01]  /*71f0*/  FFMA R9, R49, R51, R9 ;  /* 0x0000003331097223 */ /* 0x000fe20000000009 */
[----:B------:R-:W-:Y:S01]  /*7200*/  IADD3 R105, PT, PT, R105, R78, RZ ;  /* 0x0000004e69697210 */ /* 0x000fe20007ffe0ff */
[----:B------:R-:W-:Y:S01]  /*7210*/  FFMA R0, R49, R52, R0 ;  /* 0x0000003431007223 */ /* 0x000fe20000000000 */
[C---:B------:R-:W-:Y:S01]  /*7220*/  FMUL R2, R47.reuse, R11 ;  /* 0x0000000b2f027220 */ /* 0x040fe20000400000 */
[----:B------:R-:W-:Y:S01]  /*7230*/  FMUL R3, R47, R12 ;  /* 0x0000000c2f037220 */ /* 0x000fe20000400000 */
[----:B------:R-:W-:Y:S01]  /*7240*/  F2FP.BF16.F32.PACK_AB R6, R9, R8 ;  /* 0x000000080906723e */ /* 0x000fe200000010ff */
[----:B------:R-:W-:Y:S01]  /*7250*/  FMUL R10, R47, R13 ;  /* 0x0000000d2f0a7220 */ /* 0x000fe20000400000 */
[C---:B------:R-:W-:Y:S01]  /*7260*/  FFMA R2, R49.reuse, R53, R2 ;  /* 0x0000003531027223 */ /* 0x040fe20000000002 */
[----:B------:R-:W-:Y:S01]  /*7270*/  FFMA R3, R49, R54, R3 ;  /* 0x0000003631037223 */ /* 0x000fe20000000003 */
[----:B------:R-:W-:Y:S01]  /*7280*/  FMUL R11, R47, R14 ;  /* 0x0000000e2f0b7220 */ /* 0x000fe20000400000 */
[----:B------:R-:W-:Y:S01]  /*7290*/  FFMA R10, R49, R55, R10 ;  /* 0x00000037310a7223 */ /* 0x000fe2000000000a */
[C---:B------:R-:W-:Y:S01]  /*72a0*/  FMUL R15, R47.reuse, R15 ;  /* 0x0000000f2f0f7220 */ /* 0x040fe20000400000 */
[C---:B------:R-:W-:Y:S01]  /*72b0*/  FMUL R12, R47.reuse, R16 ;  /* 0x000000102f0c7220 */ /* 0x040fe20000400000 */
[----:B------:R-:W-:Y:S01]  /*72c0*/  FMUL R13, R47, R17 ;  /* 0x000000112f0d7220 */ /* 0x000fe20000400000 */
[----:B------:R-:W-:Y:S01]  /*72d0*/  FFMA R11, R49, R56, R11 ;  /* 0x00000038310b7223 */ /* 0x000fe2000000000b */
[----:B------:R-:W-:Y:S01]  /*72e0*/  FMUL R14, R47, R18 ;  /* 0x000000122f0e7220 */ /* 0x000fe20000400000 */
[----:B------:R-:W-:Y:S01]  /*72f0*/  FFMA R15, R49, R57, R15 ;  /* 0x00000039310f7223 */ /* 0x000fe2000000000f */
[----:B------:R-:W-:Y:S01]  /*7300*/  FMUL R19, R47, R19 ;  /* 0x000000132f137220 */ /* 0x000fe20000400000 */
[----:B------:R-:W-:Y:S01]  /*7310*/  F2FP.BF16.F32.PACK_AB R7, R2, R0 ;  /* 0x000000000207723e */ /* 0x000fe200000010ff */
[----:B------:R-:W-:Y:S01]  /*7320*/  FFMA R12, R49, R58, R12 ;  /* 0x0000003a310c7223 */ /* 0x000fe2000000000c */
[----:B------:R-:W-:Y:S01]  /*7330*/  FMUL R16, R47, R20 ;  /* 0x000000142f107220 */ /* 0x000fe20000400000 */
[----:B------:R-:W-:Y:S01]  /*7340*/  FFMA R13, R49, R59, R13 ;  /* 0x0000003b310d7223 */ /* 0x000fe2000000000d */
[----:B------:R-:W-:Y:S01]  /*7350*/  FMUL R17, R47, R21 ;  /* 0x000000152f117220 */ /* 0x000fe20000400000 */
[----:B------:R1:W-:Y:S01]  /*7360*/  STS.128 [R99+UR8], R4 ;  /* 0x0000000463007988 */ /* 0x0003e20008000c08 */
[----:B------:R-:W-:Y:S01]  /*7370*/  SHF.L.U32 R68, R71, 0x10, RZ ;  /* 0x0000001047447819 */ /* 0x000fe200000006ff */
[----:B------:R-:W-:Y:S01]  /*7380*/  FFMA R14, R49, R60, R14 ;  /* 0x0000003c310e7223 */ /* 0x000fe2000000000e */
[----:B------:R-:W-:Y:S01]  /*7390*/  LOP3.LUT R69, R71, 0xffff0000, RZ, 0xc0, !PT ;  /* 0xffff000047457812 */ /* 0x000fe200078ec0ff */
[----:B------:R-:W-:Y:S01]  /*73a0*/  FMUL R18, R47, R22 ;  /* 0x000000162f127220 */ /* 0x000fe20000400000 */
[----:B------:R-:W-:Y:S01]  /*73b0*/  SHF.L.U32 R70, R76, 0x10, RZ ;  /* 0x000000104c467819 */ /* 0x000fe200000006ff */
[----:B------:R-:W-:Y:S01]  /*73c0*/  FFMA R19, R49, R61, R19 ;  /* 0x0000003d31137223 */ /* 0x000fe20000000013 */
[----:B------:R-:W-:Y:S01]  /*73d0*/  FMUL R23, R47, R23 ;  /* 0x000000172f177220 */ /* 0x000fe20000400000 */
[----:B------:R-:W-:Y:S01]  /*73e0*/  FFMA R16, R49, R62, R16 ;  /* 0x0000003e31107223 */ /* 0x000fe20000000010 */
[----:B------:R-:W-:Y:S01]  /*73f0*/  FMUL R20, R47, R24 ;  /* 0x000000182f147220 */ /* 0x000fe20000400000 */
[----:B------:R-:W-:Y:S01]  /*7400*/  FFMA R17, R49, R63, R17 ;  /* 0x0000003f31117223 */ /* 0x000fe20000000011 */
[----:B------:R-:W-:Y:S01]  /*7410*/  FMUL R21, R47, R25 ;  /* 0x000000192f157220 */ /* 0x000fe20000400000 */
[----:B------:R-:W-:Y:S01]  /*7420*/  FFMA R18, R49, R64, R18 ;  /* 0x0000004031127223 */ /* 0x000fe20000000012 */
[----:B------:R-:W-:Y:S01]  /*7430*/  FMUL R22, R47, R26 ;  /* 0x0000001a2f167220 */ /* 0x000fe20000400000 */
[----:B------:R-:W-:Y:S01]  /*7440*/  F2FP.BF16.F32.PACK_AB R8, R10, R3 ;  /* 0x000000030a08723e */ /* 0x000fe200000010ff */
[----:B------:R-:W-:Y:S01]  /*7450*/  FFMA R23, R49, R65, R23 ;  /* 0x0000004131177223 */ /* 0x000fe20000000017 */
[----:B------:R-:W-:Y:S01]  /*7460*/  F2FP.BF16.F32.PACK_AB R9, R15, R11 ;  /* 0x0000000b0f09723e */ /* 0x000fe200000010ff */
[----:B------:R-:W-:Y:S01]  /*7470*/  FMUL R27, R47, R27 ;  /* 0x0000001b2f1b7220 */ /* 0x000fe20000400000 */
[----:B------:R-:W-:Y:S01]  /*7480*/  F2FP.BF16.F32.PACK_AB R10, R13, R12 ;  /* 0x0000000c0d0a723e */ /* 0x000fe200000010ff */
[----:B------:R-:W-:Y:S01]  /*7490*/  FFMA R20, R49, R66, R20 ;  /* 0x0000004231147223 */ /* 0x000fe20000000014 */
[----:B------:R-:W-:Y:S01]  /*74a0*/  F2FP.BF16.F32.PACK_AB R11, R19, R14 ;  /* 0x0000000e130b723e */ /* 0x000fe200000010ff */
[----:B------:R-:W-:Y:S01]  /*74b0*/  FMUL R24, R47, R28 ;  /* 0x0000001c2f187220 */ /* 0x000fe20000400000 */
[----:B------:R-:W-:Y:S01]  /*74c0*/  LOP3.LUT R71, R76, 0xffff0000, RZ, 0xc0, !PT ;  /* 0xffff00004c477812 */ /* 0x000fe200078ec0ff */
[----:B------:R-:W-:Y:S01]  /*74d0*/  FFMA R21, R49, R67, R21 ;  /* 0x0000004331157223 */ /* 0x000fe20000000015 */
[----:B------:R-:W-:Y:S01]  /*74e0*/  SHF.L.U32 R72, R77, 0x10, RZ ;  /* 0x000000104d487819 */ /* 0x000fe200000006ff */
[----:B------:R1:W-:Y:S01]  /*74f0*/  STS.128 [R106+0x10], R8 ;  /* 0x000010086a007388 */ /* 0x0003e20000000c00 */
[----:B------:R-:W-:Y:S01]  /*7500*/  FMUL R25, R47, R29 ;  /* 0x0000001d2f197220 */ /* 0x000fe20000400000 */
[----:B------:R-:W-:Y:S01]  /*7510*/  FFMA R22, R49, R68, R22 ;  /* 0x0000004431167223 */ /* 0x000fe20000000016 */
[----:B------:R-:W-:Y:S01]  /*7520*/  LOP3.LUT R73, R77, 0xffff0000, RZ, 0xc0, !PT ;  /* 0xffff00004d497812 */ /* 0x000fe200078ec0ff */
[----:B------:R-:W-:Y:S01]  /*7530*/  FMUL R26, R47, R30 ;  /* 0x0000001e2f1a7220 */ /* 0x000fe20000400000 */
[----:B------:R-:W-:Y:S01]  /*7540*/  FFMA R27, R49, R69, R27 ;  /* 0x00000045311b7223 */ /* 0x000fe2000000001b */
[----:B------:R-:W-:Y:S01]  /*7550*/  FMUL R31, R47, R31 ;  /* 0x0000001f2f1f7220 */ /* 0x000fe20000400000 */
[----:B------:R-:W-:Y:S01]  /*7560*/  FFMA R24, R49, R70, R24 ;  /* 0x0000004631187223 */ /* 0x000fe20000000018 */
[----:B------:R-:W-:Y:S01]  /*7570*/  FMUL R28, R47, R32 ;  /* 0x000000202f1c7220 */ /* 0x000fe20000400000 */
[----:B------:R-:W-:Y:S01]  /*7580*/  FFMA R25, R49, R71, R25 ;  /* 0x0000004731197223 */ /* 0x000fe20000000019 */
[----:B------:R-:W-:Y:S01]  /*7590*/  SHF.L.U32 R76, R79, 0x10, RZ ;  /* 0x000000104f4c7819 */ /* 0x000fe200000006ff */
[----:B------:R-:W-:Y:S01]  /*75a0*/  FMUL R29, R47, R33 ;  /* 0x000000212f1d7220 */ /* 0x000fe20000400000 */
[----:B------:R-:W-:Y:S01]  /*75b0*/  F2FP.BF16.F32.PACK_AB R16, R17, R16 ;  /* 0x000000101110723e */ /* 0x000fe200000010ff */
[----:B------:R-:W-:Y:S01]  /*75c0*/  FFMA R26, R49, R72, R26 ;  /* 0x00000048311a7223 */ /* 0x000fe2000000001a */
[----:B------:R-:W-:Y:S01]  /*75d0*/  LOP3.LUT R77, R79, 0xffff0000, RZ, 0xc0, !PT ;  /* 0xffff00004f4d7812 */ /* 0x000fe200078ec0ff */
[----:B------:R-:W-:Y:S01]  /*75e0*/  FMUL R30, R47, R34 ;  /* 0x000000222f1e7220 */ /* 0x000fe20000400000 */
[----:B------:R-:W-:Y:S01]  /*75f0*/  F2FP.BF16.F32.PACK_AB R17, R23, R18 ;  /* 0x000000121711723e */ /* 0x000fe200000010ff */
[----:B------:R-:W-:Y:S01]  /*7600*/  FFMA R31, R49, R73, R31 ;  /* 0x00000049311f7223 */ /* 0x000fe2000000001f */
[----:B------:R-:W-:Y:S01]  /*7610*/  FMUL R35, R47, R35 ;  /* 0x000000232f237220 */ /* 0x000fe20000400000 */
[----:B------:R-:W-:Y:S01]  /*7620*/  F2FP.BF16.F32.PACK_AB R18, R21, R20 ;  /* 0x000000141512723e */ /* 0x000fe200000010ff */
[----:B------:R-:W-:Y:S01]  /*7630*/  FFMA R28, R49, R74, R28 ;  /* 0x0000004a311c7223 */ /* 0x000fe2000000001c */
[----:B------:R-:W-:Y:S01]  /*7640*/  F2FP.BF16.F32.PACK_AB R19, R27, R22 ;  /* 0x000000161b13723e */ /* 0x000fe200000010ff */
[C---:B------:R-:W-:Y:S01]  /*7650*/  FFMA R29, R49.reuse, R75, R29 ;  /* 0x0000004b311d7223 */ /* 0x040fe2000000001d */
[C---:B------:R-:W-:Y:S01]  /*7660*/  FFMA R30, R49.reuse, R76, R30 ;  /* 0x0000004c311e7223 */ /* 0x040fe2000000001e */
[----:B------:R-:W-:Y:S01]  /*7670*/  FFMA R35, R49, R77, R35 ;  /* 0x0000004d31237223 */ /* 0x000fe20000000023 */
[----:B------:R-:W-:Y:S01]  /*7680*/  F2FP.BF16.F32.PACK_AB R24, R25, R24 ;  /* 0x000000181918723e */ /* 0x000fe200000010ff */
[----:B------:R1:W-:Y:S01]  /*7690*/  STS.128 [R105+0x20], R16 ;  /* 0x0000201069007388 */ /* 0x0003e20000000c00 */
[----:B------:R-:W-:Y:S02]  /*76a0*/  F2FP.BF16.F32.PACK_AB R25, R31, R26 ;  /* 0x0000001a1f19723e */ /* 0x000fe400000010ff */
[----:B------:R-:W-:Y:S02]  /*76b0*/  F2FP.BF16.F32.PACK_AB R26, R29, R28 ;  /* 0x0000001c1d1a723e */ /* 0x000fe400000010ff */
[----:B------:R-:W-:Y:S02]  /*76c0*/  F2FP.BF16.F32.PACK_AB R27, R35, R30 ;  /* 0x0000001e231b723e */ /* 0x000fe400000010ff */
[----:B------:R-:W-:Y:S05]  /*76d0*/  IADD3 R0, PT, PT, R98, R106, RZ ;  /* 0x0000006a62007210 */ /* 0x000fea0007ffe0ff */
        /* <DEDUP_REMOVED lines=9> */
[----:B------:R-:W-:Y:S02]  /*7770*/  UIADD3 UR10, UP0, UPT, UR54, 0x680, URZ ;  /* 0x00000680360a7890 */ /* 0x000fe4000ff1e0ff */
[----:B------:R-:W-:Y:S02]  /*7780*/  UIADD3 UR5, UPT, UPT, UR41, 0x20, URZ ;  /* 0x0000002029057890 */ /* 0x000fe4000fffe0ff */
[----:B------:R-:W-:Y:S02]  /*7790*/  UIADD3 UR4, UPT, UPT, UR48, 0x200, UR8 ;  /* 0x0000020030047890 */ /* 0x000fe4000fffe008 */
[----:B------:R-:W-:Y:S01]  /*77a0*/  UIADD3.X UR11, UPT, UPT, URZ, UR55, URZ, UP0, !UPT ;  /* 0x00000037ff0b7290 */ /* 0x000fe200087fe4ff */
[----:B------:R-:W-:Y:S01]  /*77b0*/  UMOV UR6, UR42 ;  /* 0x0000002a00067c82 */ /* 0x000fe20008000000 */
[----:B------:R-:W-:Y:S07]  /*77c0*/  UMOV UR7, UR36 ;  /* 0x0000002400077c82 */ /* 0x000fee0008000000 */
[----:B------:R2:W-:Y:S02]  /*77d0*/  UTMASTG.3D [UR4], [UR10] ;  /* 0x000000040a0073b5 */ /* 0x0005e40008010000 */
[----:B--2---:R0:W-:Y:S02]  /*77e0*/  UTMACMDFLUSH ;  /* 0x00000000000079b7 */ /* 0x0041e40000000000 */
.L_x_119:
[----:B------:R-:W-:Y:S05]  /*77f0*/  BSYNC.RECONVERGENT B0 ;  /* 0x0000000000007941 */ /* 0x000fea0003800200 */
.L_x_118:
[----:B------:R-:W-:Y:S01]  /*7800*/  UIADD3 UR43, UPT, UPT, UR43, 0x1, URZ ;  /* 0x000000012b2b7890 */ /* 0x000fe2000fffe0ff */
[----:B------:R-:W-:Y:S03]  /*7810*/  BSSY.RECONVERGENT B0, `(.L_x_120) ;  /* 0x0000008000007945 */ /* 0x000fe60003800200 */
[----:B------:R-:W-:Y:S04]  /*7820*/  UISETP.NE.AND UP0, UPT, UR43, 0x3, UPT ;  /* 0x000000032b00788c */ /* 0x000fe8000bf05270 */
[----:B------:R-:W-:Y:S02]  /*7830*/  UISETP.EQ.XOR UP1, UPT, UR40, 0x3, !UP0 ;  /* 0x000000032800788c */ /* 0x000fe4000c722a70 */
[----:B------:R-:W-:Y:S02]  /*7840*/  USEL UR56, UR43, URZ, UP0 ;  /* 0x000000ff2b387287 */ /* 0x000fe40008000000 */
[----:B------:R-:W-:Y:S04]  /*7850*/  USEL UR4, URZ, 0x1, !UP1 ;  /* 0x00000001ff047887 */ /* 0x000fe8000c800000 */
[----:B------:R-:W-:Y:S01]  /*7860*/  ULOP3.LUT UR51, UR51, UR4, URZ, 0x3c, !UPT ;  /* 0x0000000433337292 */ /* 0x000fe2000f8e3cff */
[----:B------:R-:W-:Y:S11]  /*7870*/  @P0 BRA `(.L_x_121) ;  /* 0x0000000000040947 */ /* 0x000ff60003800000 */
[----:B------:R-:W-:Y:S04]  /*7880*/  DEPBAR.LE SB0, 0x1 ;  /* 0x000080400000791a */ /* 0x000fe80000000000 */
.L_x_121:
[----:B------:R-:W-:Y:S05]  /*7890*/  BSYNC.RECONVERGENT B0 ;  /* 0x0000000000007941 */ /* 0x000fea0003800200 */
.L_x_120:
[----:B------:R-:W-:Y:S01]  /*78a0*/  BAR.SYNC.DEFER_BLOCKING 0x1, 0x80 ;  /* 0x0042000000007b1d */ /* 0x000fe20000010000 */
[----:B------:R-:W-:Y:S01]  /*78b0*/  UISETP.NE.AND UP0, UPT, UR50, -0x2, UPT ;  /* 0xfffffffe3200788c */ /* 0x000fe2000bf05270 */
[----:B------:R-:W-:Y:S08]  /*78c0*/  IADD3 R45, PT, PT, R45, 0x1, RZ ;  /* 0x000000012d2d7810 */ /* 0x000ff00007ffe0ff */
[----:B------:R-:W-:Y:S05]  /*78d0*/  BRA.U !UP0, `(.L_x_122) ;  /* 0x0000000108287547 */ /* 0x000fea000b800000 */
[----:B------:R-:W-:Y:S01]  /*78e0*/  ISETP.NE.AND P0, PT, R104, RZ, PT ;  /* 0x000000ff6800720c */ /* 0x000fe20003f05270 */
[----:B------:R-:W-:Y:S01]  /*78f0*/  IMAD.U32 R2, RZ, RZ, UR49 ;  /* 0x00000031ff027e24 */ /* 0x000fe2000f8e00ff */
[----:B------:R-:W-:Y:S01]  /*7900*/  UIADD3 UR49, UPT, UPT, UR49, 0x1, URZ ;  /* 0x0000000131317890 */ /* 0x000fe2000fffe0ff */
[----:B-1----:R-:W-:Y:S03]  /*7910*/  IMAD.U32 R0, RZ, RZ, UR37 ;  /* 0x00000025ff007e24 */ /* 0x002fe6000f8e00ff */
[----:B------:R-:W-:Y:S04]  /*7920*/  UISETP.NE.AND UP0, UPT, UR49, 0x3, UPT ;  /* 0x000000033100788c */ /* 0x000fe8000bf05270 */
[----:B------:R-:W-:Y:S03]  /*7930*/  USEL UR49, UR49, URZ, UP0 ;  /* 0x000000ff31317287 */ /* 0x000fe60008000000 */
[----:B------:R-:W-:Y:S05]  /*7940*/  @P0 LEA R2, R2, UR48, 0x3 ;  /* 0x0000003002020c11 */ /* 0x000fea000f8e18ff */
[----:B------:R-:W-:Y:S05]  /*7950*/  @P0 VIADD R2, R2, 0x118 ;  /* 0x0000011802020836 */ /* 0x000fea0000000000 */
[----:B------:R-:W-:Y:S04]  /*7960*/  @P0 PRMT R0, R0, 0x654, R2 ;  /* 0x0000065400000816 */ /* 0x000fe80000000002 */
[----:B------:R2:W-:Y:S03]  /*7970*/  @P0 SYNCS.ARRIVE.TRANS64.RED.A1T0 RZ, [R0+URZ], RZ ;  /* 0x000000ff00ff09a7 */ /* 0x0005e600081004ff */
.L_x_122:
[----:B------:R-:W-:Y:S01]  /*7980*/  ISETP.NE.AND P2, PT, R101, RZ, PT ;  /* 0x000000ff6500720c */ /* 0x000fe20003f45270 */
[----:B------:R-:W-:Y:S01]  /*7990*/  UIADD3 UR50, UPT, UPT, UR50, 0x2, URZ ;  /* 0x0000000232327890 */ /* 0x000fe2000fffe0ff */
[----:B------:R-:W-:Y:S01]  /*79a0*/  ISETP.NE.AND P0, PT, R103, 0x2, PT ;  /* 0x000000026700780c */ /* 0x000fe20003f05270 */
[----:B------:R-:W-:Y:S01]  /*79b0*/  IMAD.IADD R14, R43, 0x1, R86 ;  /* 0x000000012b0e7824 */ /* 0x000fe200078e0256 */
[----:B------:R-:W-:Y:S01]  /*79c0*/  ISETP.NE.AND P1, PT, R45, 0x4, PT ;  /* 0x000000042d00780c */ /* 0x000fe20003f25270 */
[----:B------:R-:W-:Y:S01]  /*79d0*/  IMAD.IADD R15, R44, 0x1, R87 ;  /* 0x000000012c0f7824 */ /* 0x000fe200078e0257 */
[----:B------:R-:W-:Y:S02]  /*79e0*/  SEL R2, RZ, 0x1, P0 ;  /* 0x00000001ff027807 */ /* 0x000fe40000000000 */
[----:B-12---:R-:W-:Y:S02]  /*79f0*/  SEL R0, RZ, 0x1, P1 ;  /* 0x00000001ff007807 */ /* 0x006fe40000800000 */
[----:B------:R-:W-:Y:S02]  /*7a00*/  LOP3.LUT R96, R96, R2, RZ, 0x3c, !PT ;  /* 0x0000000260607212 */ /* 0x000fe400078e3cff */
[----:B------:R-:W-:Y:S02]  /*7a10*/  LOP3.LUT R97, R97, R0, RZ, 0x3c, !PT ;  /* 0x0000000061617212 */ /* 0x000fe400078e3cff */
[----:B------:R-:W-:Y:S02]  /*7a20*/  @P2 R2UR UR36, R95 ;  /* 0x000000005f2422ca */ /* 0x000fe400000e0000 */
[----:B------:R-:W-:Y:S02]  /*7a30*/  SEL R103, R103, RZ, P0 ;  /* 0x000000ff67677207 */ /* 0x000fe40000000000 */
[----:B------:R-:W-:Y:S01]  /*7a40*/  SEL R45, R45, RZ, P1 ;  /* 0x000000ff2d2d7207 */ /* 0x000fe20000800000 */
[----:B------:R-:W-:Y:S10]  /*7a50*/  @P2 BRA `(.L_x_123) ;  /* 0xffffffd800042947 */ /* 0x000ff4000383ffff */
[----:B------:R-:W-:-:S09]  /*7a60*/  UISETP.NE.AND UP0, UPT, UR53, URZ, UPT ;  /* 0x000000ff3500728c */ /* 0x000fd2000bf05270 */
[----:B------:R-:W-:Y:S05]  /*7a70*/  BRA.U !UP0, `(.L_x_124) ;  /* 0x0000000108487547 */ /* 0x000fea000b800000 */
[----:B------:R-:W1:Y:S02]  /*7a80*/  LDCU.64 UR4, c[0x0][0x890] ;  /* 0x00011200ff0477ac */ /* 0x000e640008000a00 */
[----:B-1----:R-:W-:-:S04]  /*7a90*/  UISETP.NE.U32.AND UP0, UPT, UR4, URZ, UPT ;  /* 0x000000ff0400728c */ /* 0x002fc8000bf05070 */
[----:B------:R-:W-:-:S09]  /*7aa0*/  UISETP.NE.AND.EX UP0, UPT, UR5, URZ, UPT, UP0 ;  /* 0x000000ff0500728c */ /* 0x000fd2000bf05300 */
[----:B------:R-:W-:Y:S05]  /*7ab0*/  BRA.U UP0, `(.L_x_125) ;  /* 0x00000001000c7547 */ /* 0x000fea000b800000 */
[----:B------:R-:W-:-:S13]  /*7ac0*/  FSETP.NEU.AND P0, PT, R49, RZ, PT ;  /* 0x000000ff3100720b */ /* 0x000fda0003f0d000 */
[----:B------:R-:W-:Y:S05]  /*7ad0*/  @!P0 EXIT ;  /* 0x000000000000894d */ /* 0x000fea0003800000 */
[----:B------:R-:W-:Y:S05]  /*7ae0*/  BRA `(.L_x_124) ;  /* 0x00000000002c7947 */ /* 0x000fea0003800000 */
.L_x_125:
[----:B------:R-:W-:Y:S01]  /*7af0*/  ISETP.NE.AND P0, PT, R102, RZ, PT ;  /* 0x000000ff6600720c */ /* 0x000fe20003f05270 */
[----:B------:R-:W-:-:S12]  /*7b00*/  BSSY.RECONVERGENT B0, `(.L_x_124) ;  /* 0x0000009000007945 */ /* 0x000fd80003800200 */
[----:B------:R-:W-:Y:S05]  /*7b10*/  @P0 BRA `(.L_x_126) ;  /* 0x0000000000140947 */ /* 0x000fea0003800000 */
[----:B------:R-:W1:Y:S02]  /*7b20*/  LDCU.64 UR4, c[0x0][0x888] ;  /* 0x00011100ff0477ac */ /* 0x000e640008000a00 */
[----:B-1----:R-:W-:-:S04]  /*7b30*/  ISETP.NE.U32.AND P0, PT, RZ, UR4, PT ;  /* 0x00000004ff007c0c */ /* 0x002fc8000bf05070 */
[----:B------:R-:W-:-:S13]  /*7b40*/  ISETP.NE.AND.EX P0, PT, RZ, UR5, PT, P0 ;  /* 0x00000005ff007c0c */ /* 0x000fda000bf05300 */
[----:B------:R-:W-:Y:S05]  /*7b50*/  @!P0 EXIT ;  /* 0x000000000000894d */ /* 0x000fea0003800000 */
[----:B------:R-:W-:Y:S05]  /*7b60*/  BRA `(.L_x_127) ;  /* 0x0000000000087947 */ /* 0x000fea0003800000 */
.L_x_126:
[----:B------:R-:W-:-:S13]  /*7b70*/  FSETP.NEU.AND P0, PT, R49, RZ, PT ;  /* 0x000000ff3100720b */ /* 0x000fda0003f0d000 */
[----:B------:R-:W-:Y:S05]  /*7b80*/  @!P0 EXIT ;  /* 0x000000000000894d */ /* 0x000fea0003800000 */
.L_x_127:
[----:B------:R-:W-:Y:S05]  /*7b90*/  BSYNC.RECONVERGENT B0 ;  /* 0x0000000000007941 */ /* 0x000fea0003800200 */
.L_x_124:
[----:B------:R-:W-:Y:S01]  /*7ba0*/  ULEA UR4, UR49, UR48, 0x3 ;  /* 0x0000003031047291 */ /* 0x000fe2000f8e18ff */
[----:B------:R-:W-:-:S04]  /*7bb0*/  DEPBAR.LE SB0, 0x0 ;  /* 0x000080000000791a */ /* 0x000fc80000000000 */
[----:B------:R-:W-:-:S04]  /*7bc0*/  UIADD3 UR4, UPT, UPT, UR4, 0x118, URZ ;  /* 0x0000011804047890 */ /* 0x000fc8000fffe0ff */
[----:B------:R-:W-:-:S09]  /*7bd0*/  UPRMT UR4, UR37, 0x654, UR4 ;  /* 0x0000065425047896 */ /* 0x000fd20008000004 */
[----:B------:R-:W-:Y:S01]  /*7be0*/  SYNCS.ARRIVE.TRANS64.RED.A1T0 RZ, [UR4], RZ ;  /* 0x000000ffffff79a7 */ /* 0x000fe20008100404 */
[----:B------:R-:W-:Y:S05]  /*7bf0*/  EXIT ;  /* 0x000000000000794d */ /* 0x000fea0003800000 */
.L_x_20:
[----:B--2---:R2:W1:Y:S02]  /*7c00*/  SYNCS.PHASECHK.TRANS64.TRYWAIT P0, [R2+URZ+0x1b0], R3 ;  /* 0x0001b003020075a7 */ /* 0x00446400080011ff */
[----:B-1----:R-:W-:Y:S05]  /*7c10*/  @!P0 NANOSLEEP.SYNCS 0x989680 ;  /* 0x009896800000895d */ /* 0x002fea0003900000 */
[----:B------:R-:W1:Y:S02]  /*7c20*/  @!P0 SYNCS.PHASECHK.TRANS64 P0, [R2+URZ+0x1b0], R3 ;  /* 0x0001b003020085a7 */ /* 0x000e6400080010ff */
[----:B-1----:R-:W-:Y:S05]  /*7c30*/  @!P0 BRA `(.L_x_20) ;  /* 0xfffffffc00f08947 */ /* 0x002fea000383ffff */
[----:B------:R-:W-:Y:S05]  /*7c40*/  BRA `(.L_x_128) ;  /* 0xffffff9800c87947 */ /* 0x000fea000383ffff */
.L_x_23:
[----:B-1----:R-:W-:-:S07]  /*7c50*/  MOV R2, UR33 ;  /* 0x0000002100027c02 */ /* 0x002fce0008000f00 */
.L_x_129:
[----:B-1----:R1:W2:Y:S02]  /*7c60*/  SYNCS.PHASECHK.TRANS64.TRYWAIT P0, [R2+URZ+0x80], R4 ;  /* 0x00008004020075a7 */ /* 0x0022a400080011ff */
[----:B--2---:R-:W-:Y:S05]  /*7c70*/  @!P0 NANOSLEEP.SYNCS 0x989680 ;  /* 0x009896800000895d */ /* 0x004fea0003900000 */
[----:B------:R-:W2:Y:S02]  /*7c80*/  @!P0 SYNCS.PHASECHK.TRANS64 P0, [R2+URZ+0x80], R4 ;  /* 0x00008004020085a7 */ /* 0x000ea400080010ff */
[----:B--2---:R-:W-:Y:S05]  /*7c90*/  @!P0 BRA `(.L_x_129) ;  /* 0xfffffffc00f08947 */ /* 0x004fea000383ffff */
[----:B------:R-:W-:Y:S05]  /*7ca0*/  BRA `(.L_x_22) ;  /* 0xffffff9c00187947 */ /* 0x000fea000383ffff */
.L_x_29:
[----:B-1----:R-:W-:-:S07]  /*7cb0*/  MOV R2, UR17 ;  /* 0x0000001100027c02 */ /* 0x002fce0008000f00 */
.L_x_130:
[----:B-1----:R1:W2:Y:S02]  /*7cc0*/  SYNCS.PHASECHK.TRANS64.TRYWAIT P0, [R2+URZ+0x80], R4 ;  /* 0x00008004020075a7 */ /* 0x0022a400080011ff */
[----:B--2---:R-:W-:Y:S05]  /*7cd0*/  @!P0 NANOSLEEP.SYNCS 0x989680 ;  /* 0x009896800000895d */ /* 0x004fea0003900000 */
[----:B------:R-:W2:Y:S02]  /*7ce0*/  @!P0 SYNCS.PHASECHK.TRANS64 P0, [R2+URZ+0x80], R4 ;  /* 0x00008004020085a7 */ /* 0x000ea400080010ff */
[----:B--2---:R-:W-:Y:S05]  /*7cf0*/  @!P0 BRA `(.L_x_130) ;  /* 0xfffffffc00f08947 */ /* 0x004fea000383ffff */
[----:B------:R-:W-:Y:S05]  /*7d00*/  BRA `(.L_x_28) ;  /* 0xffffff9c00c07947 */ /* 0x000fea000383ffff */
.L_x_33:
[----:B-1----:R1:W2:Y:S02]  /*7d10*/  SYNCS.PHASECHK.TRANS64.TRYWAIT P0, [R2+URZ+0x140], R3 ;  /* 0x00014003020075a7 */ /* 0x0022a400080011ff */
[----:B--2---:R-:W-:Y:S05]  /*7d20*/  @!P0 NANOSLEEP.SYNCS 0x989680 ;  /* 0x009896800000895d */ /* 0x004fea0003900000 */
[----:B------:R-:W2:Y:S02]  /*7d30*/  @!P0 SYNCS.PHASECHK.TRANS64 P0, [R2+URZ+0x140], R3 ;  /* 0x00014003020085a7 */ /* 0x000ea400080010ff */
[----:B--2---:R-:W-:Y:S05]  /*7d40*/  @!P0 BRA `(.L_x_33) ;  /* 0xfffffffc00f08947 */ /* 0x004fea000383ffff */
[----:B------:R-:W-:Y:S05]  /*7d50*/  BRA `(.L_x_131) ;  /* 0xffffffa000507947 */ /* 0x000fea000383ffff */
.L_x_37:
[----:B----4-:R-:W-:-:S07]  /*7d60*/  MOV R0, UR5 ;  /* 0x0000000500007c02 */ /* 0x010fce0008000f00 */
.L_x_132:
[----:B-1----:R1:W2:Y:S02]  /*7d70*/  SYNCS.PHASECHK.TRANS64.TRYWAIT P0, [R0+URZ], R2 ;  /* 0x00000002000075a7 */ /* 0x0022a400080011ff */
[----:B--2---:R-:W-:Y:S05]  /*7d80*/  @!P0 NANOSLEEP.SYNCS 0x989680 ;  /* 0x009896800000895d */ /* 0x004fea0003900000 */
[----:B------:R-:W2:Y:S02]  /*7d90*/  @!P0 SYNCS.PHASECHK.TRANS64 P0, [R0+URZ], R2 ;  /* 0x00000002000085a7 */ /* 0x000ea400080010ff */
[----:B--2---:R-:W-:Y:S05]  /*7da0*/  @!P0 BRA `(.L_x_132) ;  /* 0xfffffffc00f08947 */ /* 0x004fea000383ffff */
[----:B------:R-:W-:Y:S05]  /*7db0*/  BRA `(.L_x_133) ;  /* 0xffffffa400c07947 */ /* 0x000fea000383ffff */
.L_x_38:
[----:B----4-:R-:W-:-:S07]  /*7dc0*/  MOV R0, UR5 ;  /* 0x0000000500007c02 */ /* 0x010fce0008000f00 */
.L_x_134:
[----:B-1----:R1:W2:Y:S02]  /*7dd0*/  SYNCS.PHASECHK.TRANS64.TRYWAIT P0, [R0+URZ], R3 ;  /* 0x00000003000075a7 */ /* 0x0022a400080011ff */
[----:B--2---:R-:W-:Y:S05]  /*7de0*/  @!P0 NANOSLEEP.SYNCS 0x989680 ;  /* 0x009896800000895d */ /* 0x004fea0003900000 */
[----:B------:R-:W2:Y:S02]  /*7df0*/  @!P0 SYNCS.PHASECHK.TRANS64 P0, [R0+URZ], R3 ;  /* 0x00000003000085a7 */ /* 0x000ea400080010ff */
[----:B--2---:R-:W-:Y:S05]  /*7e00*/  @!P0 BRA `(.L_x_134) ;  /* 0xfffffffc00f08947 */ /* 0x004fea000383ffff */
[----:B------:R-:W-:Y:S05]  /*7e10*/  BRA `(.L_x_135) ;  /* 0xffffffa400cc7947 */ /* 0x000fea000383ffff */
.L_x_39:
[----:B----4-:R-:W-:-:S07]  /*7e20*/  MOV R0, UR5 ;  /* 0x0000000500007c02 */ /* 0x010fce0008000f00 */
.L_x_136:
[----:B-1----:R1:W2:Y:S02]  /*7e30*/  SYNCS.PHASECHK.TRANS64.TRYWAIT P0, [R0+URZ], R3 ;  /* 0x00000003000075a7 */ /* 0x0022a400080011ff */
[----:B--2---:R-:W-:Y:S05]  /*7e40*/  @!P0 NANOSLEEP.SYNCS 0x989680 ;  /* 0x009896800000895d */ /* 0x004fea0003900000 */
[----:B------:R-:W2:Y:S02]  /*7e50*/  @!P0 SYNCS.PHASECHK.TRANS64 P0, [R0+URZ], R3 ;  /* 0x00000003000085a7 */ /* 0x000ea400080010ff */
[----:B--2---:R-:W-:Y:S05]  /*7e60*/  @!P0 BRA `(.L_x_136) ;  /* 0xfffffffc00f08947 */ /* 0x004fea000383ffff */
[----:B------:R-:W-:Y:S05]  /*7e70*/  BRA `(.L_x_137) ;  /* 0xffffffa400d87947 */ /* 0x000fea000383ffff */
.L_x_40:
[----:B----4-:R-:W-:-:S07]  /*7e80*/  MOV R0, UR5 ;  /* 0x0000000500007c02 */ /* 0x010fce0008000f00 */
.L_x_138:
[----:B-1----:R1:W2:Y:S02]  /*7e90*/  SYNCS.PHASECHK.TRANS64.TRYWAIT P0, [R0+URZ], R3 ;  /* 0x00000003000075a7 */ /* 0x0022a400080011ff */
[----:B--2---:R-:W-:Y:S05]  /*7ea0*/  @!P0 NANOSLEEP.SYNCS 0x989680 ;  /* 0x009896800000895d */ /* 0x004fea0003900000 */
[----:B------:R-:W2:Y:S02]  /*7eb0*/  @!P0 SYNCS.PHASECHK.TRANS64 P0, [R0+URZ], R3 ;  /* 0x00000003000085a7 */ /* 0x000ea400080010ff */
[----:B--2---:R-:W-:Y:S05]  /*7ec0*/  @!P0 BRA `(.L_x_138) ;  /* 0xfffffffc00f08947 */ /* 0x004fea000383ffff */
[----:B------:R-:W-:Y:S05]  /*7ed0*/  BRA `(.L_x_139) ;  /* 0xffffffa400e47947 */ /* 0x000fea000383ffff */
.L_x_41:
[----:B----4-:R-:W-:-:S07]  /*7ee0*/  MOV R0, UR5 ;  /* 0x0000000500007c02 */ /* 0x010fce0008000f00 */
.L_x_140:
[----:B-1----:R1:W2:Y:S02]  /*7ef0*/  SYNCS.PHASECHK.TRANS64.TRYWAIT P0, [R0+URZ], R3 ;  /* 0x00000003000075a7 */ /* 0x0022a400080011ff */
[----:B--2---:R-:W-:Y:S05]  /*7f00*/  @!P0 NANOSLEEP.SYNCS 0x989680 ;  /* 0x009896800000895d */ /* 0x004fea0003900000 */
[----:B------:R-:W2:Y:S02]  /*7f10*/  @!P0 SYNCS.PHASECHK.TRANS64 P0, [R0+URZ], R3 ;  /* 0x00000003000085a7 */ /* 0x000ea400080010ff */
[----:B--2---:R-:W-:Y:S05]  /*7f20*/  @!P0 BRA `(.L_x_140) ;  /* 0xfffffffc00f08947 */ /* 0x004fea000383ffff */
[----:B------:R-:W-:Y:S05]  /*7f30*/  BRA `(.L_x_141) ;  /* 0xffffffa400f07947 */ /* 0x000fea000383ffff */
.L_x_42:
[----:B----4-:R-:W-:-:S07]  /*7f40*/  MOV R0, UR5 ;  /* 0x0000000500007c02 */ /* 0x010fce0008000f00 */
.L_x_142:
[----:B-1----:R1:W2:Y:S02]  /*7f50*/  SYNCS.PHASECHK.TRANS64.TRYWAIT P0, [R0+URZ], R3 ;  /* 0x00000003000075a7 */ /* 0x0022a400080011ff */
[----:B--2---:R-:W-:Y:S05]  /*7f60*/  @!P0 NANOSLEEP.SYNCS 0x989680 ;  /* 0x009896800000895d */ /* 0x004fea0003900000 */
[----:B------:R-:W2:Y:S02]  /*7f70*/  @!P0 SYNCS.PHASECHK.TRANS64 P0, [R0+URZ], R3 ;  /* 0x00000003000085a7 */ /* 0x000ea400080010ff */
[----:B--2---:R-:W-:Y:S05]  /*7f80*/  @!P0 BRA `(.L_x_142) ;  /* 0xfffffffc00f08947 */ /* 0x004fea000383ffff */
[----:B------:R-:W-:Y:S05]  /*7f90*/  BRA `(.L_x_143) ;  /* 0xffffffa400fc7947 */ /* 0x000fea000383ffff */
.L_x_43:
[----:B----4-:R-:W-:-:S07]  /*7fa0*/  MOV R0, UR5 ;  /* 0x0000000500007c02 */ /* 0x010fce0008000f00 */
.L_x_144:
[----:B-1----:R1:W2:Y:S02]  /*7fb0*/  SYNCS.PHASECHK.TRANS64.TRYWAIT P0, [R0+URZ], R3 ;  /* 0x00000003000075a7 */ /* 0x0022a400080011ff */
[----:B--2---:R-:W-:Y:S05]  /*7fc0*/  @!P0 NANOSLEEP.SYNCS 0x989680 ;  /* 0x009896800000895d */ /* 0x004fea0003900000 */
[----:B------:R-:W2:Y:S02]  /*7fd0*/  @!P0 SYNCS.PHASECHK.TRANS64 P0, [R0+URZ], R3 ;  /* 0x00000003000085a7 */ /* 0x000ea400080010ff */
[----:B--2---:R-:W-:Y:S05]  /*7fe0*/  @!P0 BRA `(.L_x_144) ;  /* 0xfffffffc00f08947 */ /* 0x004fea000383ffff */
[----:B------:R-:W-:Y:S05]  /*7ff0*/  BRA `(.L_x_145) ;  /* 0xffffffa800087947 */ /* 0x000fea000383ffff */
.L_x_44:
[----:B----4-:R-:W-:-:S07]  /*8000*/  MOV R0, UR5 ;  /* 0x0000000500007c02 */ /* 0x010fce0008000f00 */
.L_x_146:
[----:B-1----:R1:W2:Y:S02]  /*8010*/  SYNCS.PHASECHK.TRANS64.TRYWAIT P0, [R0+URZ], R3 ;  /* 0x00000003000075a7 */ /* 0x0022a400080011ff */
[----:B--2---:R-:W-:Y:S05]  /*8020*/  @!P0 NANOSLEEP.SYNCS 0x989680 ;  /* 0x009896800000895d */ /* 0x004fea0003900000 */
[----:B------:R-:W2:Y:S02]  /*8030*/  @!P0 SYNCS.PHASECHK.TRANS64 P0, [R0+URZ], R3 ;  /* 0x00000003000085a7 */ /* 0x000ea400080010ff */
[----:B--2---:R-:W-:Y:S05]  /*8040*/  @!P0 BRA `(.L_x_146) ;  /* 0xfffffffc00f08947 */ /* 0x004fea000383ffff */
[----:B------:R-:W-:Y:S05]  /*8050*/  BRA `(.L_x_147) ;  /* 0xffffffa800147947 */ /* 0x000fea000383ffff */
.L_x_45:
[----:B----4-:R-:W-:-:S07]  /*8060*/  MOV R0, UR5 ;  /* 0x0000000500007c02 */ /* 0x010fce0008000f00 */
.L_x_148:
[----:B-1----:R1:W2:Y:S02]  /*8070*/  SYNCS.PHASECHK.TRANS64.TRYWAIT P0, [R0+URZ], R3 ;  /* 0x00000003000075a7 */ /* 0x0022a400080011ff */
[----:B--2---:R-:W-:Y:S05]  /*8080*/  @!P0 NANOSLEEP.SYNCS 0x989680 ;  /* 0x009896800000895d */ /* 0x004fea0003900000 */
[----:B------:R-:W2:Y:S02]  /*8090*/  @!P0 SYNCS.PHASECHK.TRANS64 P0, [R0+URZ], R3 ;  /* 0x00000003000085a7 */ /* 0x000ea400080010ff */
[----:B--2---:R-:W-:Y:S05]  /*80a0*/  @!P0 BRA `(.L_x_148) ;  /* 0xfffffffc00f08947 */ /* 0x004fea000383ffff */
[----:B------:R-:W-:Y:S05]  /*80b0*/  BRA `(.L_x_149) ;  /* 0xffffffa800207947 */ /* 0x000fea000383ffff */
.L_x_46:
[----:B----4-:R-:W-:-:S07]  /*80c0*/  MOV R0, UR5 ;  /* 0x0000000500007c02 */ /* 0x010fce0008000f00 */
.L_x_150:
[----:B-1----:R1:W2:Y:S02]  /*80d0*/  SYNCS.PHASECHK.TRANS64.TRYWAIT P0, [R0+URZ], R3 ;  /* 0x00000003000075a7 */ /* 0x0022a400080011ff */
[----:B--2---:R-:W-:Y:S05]  /*80e0*/  @!P0 NANOSLEEP.SYNCS 0x989680 ;  /* 0x009896800000895d */ /* 0x004fea0003900000 */
[----:B------:R-:W2:Y:S02]  /*80f0*/  @!P0 SYNCS.PHASECHK.TRANS64 P0, [R0+URZ], R3 ;  /* 0x00000003000085a7 */ /* 0x000ea400080010ff */
[----:B--2---:R-:W-:Y:S05]  /*8100*/  @!P0 BRA `(.L_x_150) ;  /* 0xfffffffc00f08947 */ /* 0x004fea000383ffff */
[----:B------:R-:W-:Y:S05]  /*8110*/  BRA `(.L_x_151) ;  /* 0xffffffa8002c7947 */ /* 0x000fea000383ffff */
.L_x_47:
[----:B----4-:R-:W-:-:S07]  /*8120*/  MOV R0, UR5 ;  /* 0x0000000500007c02 */ /* 0x010fce0008000f00 */
.L_x_152:
[----:B-1----:R1:W2:Y:S02]  /*8130*/  SYNCS.PHASECHK.TRANS64.TRYWAIT P0, [R0+URZ], R3 ;  /* 0x00000003000075a7 */ /* 0x0022a400080011ff */
[----:B--2---:R-:W-:Y:S05]  /*8140*/  @!P0 NANOSLEEP.SYNCS 0x989680 ;  /* 0x009896800000895d */ /* 0x004fea0003900000 */
[----:B------:R-:W2:Y:S02]  /*8150*/  @!P0 SYNCS.PHASECHK.TRANS64 P0, [R0+URZ], R3 ;  /* 0x00000003000085a7 */ /* 0x000ea400080010ff */
[----:B--2---:R-:W-:Y:S05]  /*8160*/  @!P0 BRA `(.L_x_152) ;  /* 0xfffffffc00f08947 */ /* 0x004fea000383ffff */
[----:B------:R-:W-:Y:S05]  /*8170*/  BRA `(.L_x_153) ;  /* 0xffffffa800387947 */ /* 0x000fea000383ffff */
.L_x_48:
[----:B----4-:R-:W-:-:S07]  /*8180*/  MOV R0, UR5 ;  /* 0x0000000500007c02 */ /* 0x010fce0008000f00 */
.L_x_154:
[----:B-1----:R1:W2:Y:S02]  /*8190*/  SYNCS.PHASECHK.TRANS64.TRYWAIT P0, [R0+URZ], R3 ;  /* 0x00000003000075a7 */ /* 0x0022a400080011ff */
[----:B--2---:R-:W-:Y:S05]  /*81a0*/  @!P0 NANOSLEEP.SYNCS 0x989680 ;  /* 0x009896800000895d */ /* 0x004fea0003900000 */
[----:B------:R-:W2:Y:S02]  /*81b0*/  @!P0 SYNCS.PHASECHK.TRANS64 P0, [R0+URZ], R3 ;  /* 0x00000003000085a7 */ /* 0x000ea400080010ff */
[----:B--2---:R-:W-:Y:S05]  /*81c0*/  @!P0 BRA `(.L_x_154) ;  /* 0xfffffffc00f08947 */ /* 0x004fea000383ffff */
[----:B------:R-:W-:Y:S05]  /*81d0*/  BRA `(.L_x_155) ;  /* 0xffffffa800447947 */ /* 0x000fea000383ffff */
.L_x_49:
[----:B----4-:R-:W-:-:S07]  /*81e0*/  MOV R0, UR5 ;  /* 0x0000000500007c02 */ /* 0x010fce0008000f00 */
.L_x_156:
[----:B-1----:R1:W2:Y:S02]  /*81f0*/  SYNCS.PHASECHK.TRANS64.TRYWAIT P0, [R0+URZ], R3 ;  /* 0x00000003000075a7 */ /* 0x0022a400080011ff */
[----:B--2---:R-:W-:Y:S05]  /*8200*/  @!P0 NANOSLEEP.SYNCS 0x989680 ;  /* 0x009896800000895d */ /* 0x004fea0003900000 */
[----:B------:R-:W2:Y:S02]  /*8210*/  @!P0 SYNCS.PHASECHK.TRANS64 P0, [R0+URZ], R3 ;  /* 0x00000003000085a7 */ /* 0x000ea400080010ff */
[----:B--2---:R-:W-:Y:S05]  /*8220*/  @!P0 BRA `(.L_x_156) ;  /* 0xfffffffc00f08947 */ /* 0x004fea000383ffff */
[----:B------:R-:W-:Y:S05]  /*8230*/  BRA `(.L_x_157) ;  /* 0xffffffa800507947 */ /* 0x000fea000383ffff */
.L_x_50:
[----:B----4-:R-:W-:-:S07]  /*8240*/  MOV R0, UR5 ;  /* 0x0000000500007c02 */ /* 0x010fce0008000f00 */
.L_x_158:
[----:B-1----:R1:W2:Y:S02]  /*8250*/  SYNCS.PHASECHK.TRANS64.TRYWAIT P0, [R0+URZ], R3 ;  /* 0x00000003000075a7 */ /* 0x0022a400080011ff */
[----:B--2---:R-:W-:Y:S05]  /*8260*/  @!P0 NANOSLEEP.SYNCS 0x989680 ;  /* 0x009896800000895d */ /* 0x004fea0003900000 */
[----:B------:R-:W2:Y:S02]  /*8270*/  @!P0 SYNCS.PHASECHK.TRANS64 P0, [R0+URZ], R3 ;  /* 0x00000003000085a7 */ /* 0x000ea400080010ff */
[----:B--2---:R-:W-:Y:S05]  /*8280*/  @!P0 BRA `(.L_x_158) ;  /* 0xfffffffc00f08947 */ /* 0x004fea000383ffff */
[----:B------:R-:W-:Y:S05]  /*8290*/  BRA `(.L_x_159) ;  /* 0xffffffa8005c7947 */ /* 0x000fea000383ffff */
.L_x_51:
[----:B----4-:R-:W-:-:S07]  /*82a0*/  MOV R0, UR5 ;  /* 0x0000000500007c02 */ /* 0x010fce0008000f00 */
.L_x_160:
[----:B-1----:R1:W2:Y:S02]  /*82b0*/  SYNCS.PHASECHK.TRANS64.TRYWAIT P0, [R0+URZ], R3 ;  /* 0x00000003000075a7 */ /* 0x0022a400080011ff */
[----:B--2---:R-:W-:Y:S05]  /*82c0*/  @!P0 NANOSLEEP.SYNCS 0x989680 ;  /* 0x009896800000895d */ /* 0x004fea0003900000 */
[----:B------:R-:W2:Y:S02]  /*82d0*/  @!P0 SYNCS.PHASECHK.TRANS64 P0, [R0+URZ], R3 ;  /* 0x00000003000085a7 */ /* 0x000ea400080010ff */
[----:B--2---:R-:W-:Y:S05]  /*82e0*/  @!P0 BRA `(.L_x_160) ;  /* 0xfffffffc00f08947 */ /* 0x004fea000383ffff */
[----:B------:R-:W-:Y:S05]  /*82f0*/  BRA `(.L_x_161) ;  /* 0xffffffa800687947 */ /* 0x000fea000383ffff */
.L_x_54:
[----:B-1----:R1:W2:Y:S02]  /*8300*/  SYNCS.PHASECHK.TRANS64.TRYWAIT P0, [R0+URZ+0x1a0], R4 ;  /* 0x0001a004000075a7 */ /* 0x0022a400080011ff */
[----:B--2---:R-:W-:Y:S05]  /*8310*/  @!P0 NANOSLEEP.SYNCS 0x989680 ;  /* 0x009896800000895d */ /* 0x004fea0003900000 */
[----:B------:R-:W2:Y:S02]  /*8320*/  @!P0 SYNCS.PHASECHK.TRANS64 P0, [R0+URZ+0x1a0], R4 ;  /* 0x0001a004000085a7 */ /* 0x000ea400080010ff */
[----:B--2---:R-:W-:Y:S05]  /*8330*/  @!P0 BRA `(.L_x_54) ;  /* 0xfffffffc00f08947 */ /* 0x004fea000383ffff */
[----:B------:R-:W-:Y:S05]  /*8340*/  BRA `(.L_x_162) ;  /* 0xffffffa800c47947 */ /* 0x000fea000383ffff */
.L_x_55:
[----:B------:R-:W-:-:S07]  /*8350*/  MOV R0, UR5 ;  /* 0x0000000500007c02 */ /* 0x000fce0008000f00 */
.L_x_163:
[----:B-1----:R1:W2:Y:S02]  /*8360*/  SYNCS.PHASECHK.TRANS64.TRYWAIT P0, [R0+URZ+0x150], R5 ;  /* 0x00015005000075a7 */ /* 0x0022a400080011ff */
[----:B--2---:R-:W-:Y:S05]  /*8370*/  @!P0 NANOSLEEP.SYNCS 0x989680 ;  /* 0x009896800000895d */ /* 0x004fea0003900000 */
[----:B------:R-:W2:Y:S02]  /*8380*/  @!P0 SYNCS.PHASECHK.TRANS64 P0, [R0+URZ+0x150], R5 ;  /* 0x00015005000085a7 */ /* 0x000ea400080010ff */
[----:B--2---:R-:W-:Y:S05]  /*8390*/  @!P0 BRA `(.L_x_163) ;  /* 0xfffffffc00f08947 */ /* 0x004fea000383ffff */
[----:B------:R-:W-:Y:S05]  /*83a0*/  BRA `(.L_x_164) ;  /* 0xffffffa800d47947 */ /* 0x000fea000383ffff */
.L_x_56:
[----:B-1----:R1:W2:Y:S02]  /*83b0*/  SYNCS.PHASECHK.TRANS64.TRYWAIT P1, [R0+URZ+0x140], R4 ;  /* 0x00014004000075a7 */ /* 0x0022a400080211ff */
[----:B--2---:R-:W-:Y:S05]  /*83c0*/  @!P1 NANOSLEEP.SYNCS 0x989680 ;  /* 0x009896800000995d */ /* 0x004fea0003900000 */
[----:B------:R-:W2:Y:S02]  /*83d0*/  @!P1 SYNCS.PHASECHK.TRANS64 P1, [R0+URZ+0x140], R4 ;  /* 0x00014004000095a7 */ /* 0x000ea400080210ff */
[----:B--2---:R-:W-:Y:S05]  /*83e0*/  @!P1 BRA `(.L_x_56) ;  /* 0xfffffffc00f09947 */ /* 0x004fea000383ffff */
[----:B------:R-:W-:Y:S05]  /*83f0*/  BRA `(.L_x_165) ;  /* 0xffffffac00047947 */ /* 0x000fea000383ffff */
.L_x_59:
[----:B------:R-:W-:-:S07]  /*8400*/  MOV R0, UR5 ;  /* 0x0000000500007c02 */ /* 0x000fce0008000f00 */
.L_x_166:
[----:B-1----:R1:W2:Y:S02]  /*8410*/  SYNCS.PHASECHK.TRANS64.TRYWAIT P0, [R0+URZ+0x150], R2 ;  /* 0x00015002000075a7 */ /* 0x0022a400080011ff */
[----:B--2---:R-:W-:Y:S05]  /*8420*/  @!P0 NANOSLEEP.SYNCS 0x989680 ;  /* 0x009896800000895d */ /* 0x004fea0003900000 */
[----:B------:R-:W2:Y:S02]  /*8430*/  @!P0 SYNCS.PHASECHK.TRANS64 P0, [R0+URZ+0x150], R2 ;  /* 0x00015002000085a7 */ /* 0x000ea400080010ff */
[----:B--2---:R-:W-:Y:S05]  /*8440*/  @!P0 BRA `(.L_x_166) ;  /* 0xfffffffc00f08947 */ /* 0x004fea000383ffff */
[----:B------:R-:W-:Y:S05]  /*8450*/  BRA `(.L_x_58) ;  /* 0xffffffac00587947 */ /* 0x000fea000383ffff */
.L_x_66:
[----:B-1----:R1:W2:Y:S02]  /*8460*/  SYNCS.PHASECHK.TRANS64.TRYWAIT P1, [R0+URZ+0x140], R2 ;  /* 0x00014002000075a7 */ /* 0x0022a400080211ff */
[----:B--2---:R-:W-:Y:S05]  /*8470*/  @!P1 NANOSLEEP.SYNCS 0x989680 ;  /* 0x009896800000995d */ /* 0x004fea0003900000 */
[----:B------:R-:W2:Y:S02]  /*8480*/  @!P1 SYNCS.PHASECHK.TRANS64 P1, [R0+URZ+0x140], R2 ;  /* 0x00014002000095a7 */ /* 0x000ea400080210ff */
[----:B--2---:R-:W-:Y:S05]  /*8490*/  @!P1 BRA `(.L_x_66) ;  /* 0xfffffffc00f09947 */ /* 0x004fea000383ffff */
[----:B------:R-:W-:Y:S05]  /*84a0*/  BRA `(.L_x_167) ;  /* 0xffffffb000b87947 */ /* 0x000fea000383ffff */
.L_x_67:
[----:B------:R-:W-:-:S07]  /*84b0*/  MOV R2, UR8 ;  /* 0x0000000800027c02 */ /* 0x000fce0008000f00 */
.L_x_168:
[----:B-1----:R1:W2:Y:S02]  /*84c0*/  SYNCS.PHASECHK.TRANS64.TRYWAIT P0, [R2+URZ+0x180], R0 ;  /* 0x00018000020075a7 */ /* 0x0022a400080011ff */
[----:B--2---:R-:W-:Y:S05]  /*84d0*/  @!P0 NANOSLEEP.SYNCS 0x989680 ;  /* 0x009896800000895d */ /* 0x004fea0003900000 */
[----:B------:R-:W2:Y:S02]  /*84e0*/  @!P0 SYNCS.PHASECHK.TRANS64 P0, [R2+URZ+0x180], R0 ;  /* 0x00018000020085a7 */ /* 0x000ea400080010ff */
[----:B--2---:R-:W-:Y:S05]  /*84f0*/  @!P0 BRA `(.L_x_168) ;  /* 0xfffffffc00f08947 */ /* 0x004fea000383ffff */
[----:B------:R-:W-:Y:S05]  /*8500*/  BRA `(.L_x_169) ;  /* 0xffffffb000f07947 */ /* 0x000fea000383ffff */
.L_x_70:
[----:B------:R-:W-:Y:S07]  /*8510*/  MOV R0, UR7 ;  /* 0x0000000700007c02 */ /* 0x000fee0008000f00 */
.L_x_170:
[----:B-1----:R1:W2:Y:S02]  /*8520*/  SYNCS.PHASECHK.TRANS64.TRYWAIT P0, [R0+URZ], R2 ;  /* 0x00000002000075a7 */ /* 0x0022a400080011ff */
[----:B--2---:R-:W-:Y:S05]  /*8530*/  @!P0 NANOSLEEP.SYNCS 0x989680 ;  /* 0x009896800000895d */ /* 0x004fea0003900000 */
[----:B------:R-:W2:Y:S02]  /*8540*/  @!P0 SYNCS.PHASECHK.TRANS64 P0, [R0+URZ], R2 ;  /* 0x00000002000085a7 */ /* 0x000ea400080010ff */
[----:B--2---:R-:W-:Y:S05]  /*8550*/  @!P0 BRA `(.L_x_170) ;  /* 0xfffffffc00f08947 */ /* 0x004fea000383ffff */
[----:B------:R-:W-:Y:S05]  /*8560*/  BRA `(.L_x_69) ;  /* 0xffffffb4000c7947 */ /* 0x000fea000383ffff */
.L_x_73:
[----:B------:R-:W-:-:S07]  /*8570*/  MOV R0, UR5 ;  /* 0x0000000500007c02 */ /* 0x000fce0008000f00 */
.L_x_171:
[----:B--2---:R2:W3:Y:S02]  /*8580*/  SYNCS.PHASECHK.TRANS64.TRYWAIT P0, [R0+URZ], R2 ;  /* 0x00000002000075a7 */ /* 0x0044e400080011ff */
[----:B---3--:R-:W-:Y:S05]  /*8590*/  @!P0 NANOSLEEP.SYNCS 0x989680 ;  /* 0x009896800000895d */ /* 0x008fea0003900000 */
[----:B------:R-:W3:Y:S02]  /*85a0*/  @!P0 SYNCS.PHASECHK.TRANS64 P0, [R0+URZ], R2 ;  /* 0x00000002000085a7 */ /* 0x000ee400080010ff */
[----:B---3--:R-:W-:Y:S05]  /*85b0*/  @!P0 BRA `(.L_x_171) ;  /* 0xfffffffc00f08947 */ /* 0x008fea000383ffff */
[----:B------:R-:W-:Y:S05]  /*85c0*/  BRA `(.L_x_172) ;  /* 0xffffffb400c07947 */ /* 0x000fea000383ffff */
.L_x_74:
[----:B------:R-:W-:-:S07]  /*85d0*/  MOV R0, UR5 ;  /* 0x0000000500007c02 */ /* 0x000fce0008000f00 */
.L_x_173:
[----:B-1----:R1:W2:Y:S02]  /*85e0*/  SYNCS.PHASECHK.TRANS64.TRYWAIT P0, [R0+URZ], R3 ;  /* 0x00000003000075a7 */ /* 0x0022a400080011ff */
[----:B--2---:R-:W-:Y:S05]  /*85f0*/  @!P0 NANOSLEEP.SYNCS 0x989680 ;  /* 0x009896800000895d */ /* 0x004fea0003900000 */
[----:B------:R-:W2:Y:S02]  /*8600*/  @!P0 SYNCS.PHASECHK.TRANS64 P0, [R0+URZ], R3 ;  /* 0x00000003000085a7 */ /* 0x000ea400080010ff */
[----:B--2---:R-:W-:Y:S05]  /*8610*/  @!P0 BRA `(.L_x_173) ;  /* 0xfffffffc00f08947 */ /* 0x004fea000383ffff */
[----:B------:R-:W-:Y:S05]  /*8620*/  BRA `(.L_x_174) ;  /* 0xffffffb400cc7947 */ /* 0x000fea000383ffff */
.L_x_75:
[----:B------:R-:W-:-:S07]  /*8630*/  MOV R0, UR5 ;  /* 0x0000000500007c02 */ /* 0x000fce0008000f00 */
.L_x_175:
[----:B-1----:R1:W2:Y:S02]  /*8640*/  SYNCS.PHASECHK.TRANS64.TRYWAIT P0, [R0+URZ], R3 ;  /* 0x00000003000075a7 */ /* 0x0022a400080011ff */
[----:B--2---:R-:W-:Y:S05]  /*8650*/  @!P0 NANOSLEEP.SYNCS 0x989680 ;  /* 0x009896800000895d */ /* 0x004fea0003900000 */
[----:B------:R-:W2:Y:S02]  /*8660*/  @!P0 SYNCS.PHASECHK.TRANS64 P0, [R0+URZ], R3 ;  /* 0x00000003000085a7 */ /* 0x000ea400080010ff */
[----:B--2---:R-:W-:Y:S05]  /*8670*/  @!P0 BRA `(.L_x_175) ;  /* 0xfffffffc00f08947 */ /* 0x004fea000383ffff */
[----:B------:R-:W-:Y:S05]  /*8680*/  BRA `(.L_x_176) ;  /* 0xffffffb400d87947 */ /* 0x000fea000383ffff */
.L_x_76:
[----:B-1----:R-:W-:-:S07]  /*8690*/  MOV R0, UR7 ;  /* 0x0000000700007c02 */ /* 0x002fce0008000f00 */
.L_x_177:
[----:B-1----:R1:W2:Y:S02]  /*86a0*/  SYNCS.PHASECHK.TRANS64.TRYWAIT P0, [R0+URZ], R2 ;  /* 0x00000002000075a7 */ /* 0x0022a400080011ff */
[----:B--2---:R-:W-:Y:S05]  /*86b0*/  @!P0 NANOSLEEP.SYNCS 0x989680 ;  /* 0x009896800000895d */ /* 0x004fea0003900000 */
[----:B------:R-:W2:Y:S02]  /*86c0*/  @!P0 SYNCS.PHASECHK.TRANS64 P0, [R0+URZ], R2 ;  /* 0x00000002000085a7 */ /* 0x000ea400080010ff */
[----:B--2---:R-:W-:Y:S05]  /*86d0*/  @!P0 BRA `(.L_x_177) ;  /* 0xfffffffc00f08947 */ /* 0x004fea000383ffff */
[----:B------:R-:W-:Y:S05]  /*86e0*/  BRA `(.L_x_178) ;  /* 0xffffffb400e47947 */ /* 0x000fea000383ffff */
.L_x_81:
[----:B--2---:R2:W3:Y:S02]  /*86f0*/  SYNCS.PHASECHK.TRANS64.TRYWAIT P0, [R0+URZ+0x140], R2 ;  /* 0x00014002000075a7 */ /* 0x0044e400080011ff */
[----:B---3--:R-:W-:Y:S05]  /*8700*/  @!P0 NANOSLEEP.SYNCS 0x989680 ;  /* 0x009896800000895d */ /* 0x008fea0003900000 */
[----:B------:R-:W3:Y:S02]  /*8710*/  @!P0 SYNCS.PHASECHK.TRANS64 P0, [R0+URZ+0x140], R2 ;  /* 0x00014002000085a7 */ /* 0x000ee400080010ff */
[----:B---3--:R-:W-:Y:S05]  /*8720*/  @!P0 BRA `(.L_x_81) ;  /* 0xfffffffc00f08947 */ /* 0x008fea000383ffff */
[----:B------:R-:W-:Y:S05]  /*8730*/  BRA `(.L_x_179) ;  /* 0xffffffb800e07947 */ /* 0x000fea000383ffff */
.L_x_84:
[----:B------:R-:W-:Y:S07]  /*8740*/  MOV R0, UR7 ;  /* 0x0000000700007c02 */ /* 0x000fee0008000f00 */
.L_x_180:
[----:B--2---:R2:W3:Y:S02]  /*8750*/  SYNCS.PHASECHK.TRANS64.TRYWAIT P0, [R0+URZ+0x138], R2 ;  /* 0x00013802000075a7 */ /* 0x0044e400080011ff */
[----:B---3--:R-:W-:Y:S05]  /*8760*/  @!P0 NANOSLEEP.SYNCS 0x989680 ;  /* 0x009896800000895d */ /* 0x008fea0003900000 */
[----:B------:R-:W3:Y:S02]  /*8770*/  @!P0 SYNCS.PHASECHK.TRANS64 P0, [R0+URZ+0x138], R2 ;  /* 0x00013802000085a7 */ /* 0x000ee400080010ff */
[----:B---3--:R-:W-:Y:S05]  /*8780*/  @!P0 BRA `(.L_x_180) ;  /* 0xfffffffc00f08947 */ /* 0x008fea000383ffff */
[----:B------:R-:W-:Y:S05]  /*8790*/  BRA `(.L_x_83) ;  /* 0xffffffbc00c07947 */ /* 0x000fea000383ffff */
.L_x_87:
[----:B------:R-:W-:Y:S07]  /*87a0*/  MOV R0, UR15 ;  /* 0x0000000f00007c02 */ /* 0x000fee0008000f00 */
.L_x_181:
[----:B-1----:R1:W2:Y:S02]  /*87b0*/  SYNCS.PHASECHK.TRANS64.TRYWAIT P0, [R0+URZ+0x118], R9 ;  /* 0x00011809000075a7 */ /* 0x0022a400080011ff */
[----:B--2---:R-:W-:Y:S05]  /*87c0*/  @!P0 NANOSLEEP.SYNCS 0x989680 ;  /* 0x009896800000895d */ /* 0x004fea0003900000 */
[----:B------:R-:W2:Y:S02]  /*87d0*/  @!P0 SYNCS.PHASECHK.TRANS64 P0, [R0+URZ+0x118], R9 ;  /* 0x00011809000085a7 */ /* 0x000ea400080010ff */
[----:B--2---:R-:W-:Y:S05]  /*87e0*/  @!P0 BRA `(.L_x_181) ;  /* 0xfffffffc00f08947 */ /* 0x004fea000383ffff */
[----:B------:R-:W-:Y:S05]  /*87f0*/  BRA `(.L_x_182) ;  /* 0xffffffc000387947 */ /* 0x000fea000383ffff */
.L_x_88:
[----:B------:R-:W-:Y:S07]  /*8800*/  MOV R0, UR13 ;  /* 0x0000000d00007c02 */ /* 0x000fee0008000f00 */
.L_x_183:
[----:B-1----:R1:W2:Y:S02]  /*8810*/  SYNCS.PHASECHK.TRANS64.TRYWAIT P0, [R0+URZ+0x118], R14 ;  /* 0x0001180e000075a7 */ /* 0x0022a400080011ff */
[----:B--2---:R-:W-:Y:S05]  /*8820*/  @!P0 NANOSLEEP.SYNCS 0x989680 ;  /* 0x009896800000895d */ /* 0x004fea0003900000 */
[----:B------:R-:W2:Y:S02]  /*8830*/  @!P0 SYNCS.PHASECHK.TRANS64 P0, [R0+URZ+0x118], R14 ;  /* 0x0001180e000085a7 */ /* 0x000ea400080010ff */
[----:B--2---:R-:W-:Y:S05]  /*8840*/  @!P0 BRA `(.L_x_183) ;  /* 0xfffffffc00f08947 */ /* 0x004fea000383ffff */
[----:B------:R-:W-:Y:S05]  /*8850*/  BRA `(.L_x_184) ;  /* 0xffffffc000d87947 */ /* 0x000fea000383ffff */
.L_x_90:
[----:B------:R-:W-:-:S07]  /*8860*/  MOV R0, UR4 ;  /* 0x0000000400007c02 */ /* 0x000fce0008000f00 */
.L_x_185:
[----:B-1----:R1:W3:Y:S02]  /*8870*/  SYNCS.PHASECHK.TRANS64.TRYWAIT P0, [R0+URZ], R2 ;  /* 0x00000002000075a7 */ /* 0x0022e400080011ff */
[----:B---3--:R-:W-:Y:S05]  /*8880*/  @!P0 NANOSLEEP.SYNCS 0x989680 ;  /* 0x009896800000895d */ /* 0x008fea0003900000 */
[----:B------:R-:W3:Y:S02]  /*8890*/  @!P0 SYNCS.PHASECHK.TRANS64 P0, [R0+URZ], R2 ;  /* 0x00000002000085a7 */ /* 0x000ee400080010ff */
[----:B---3--:R-:W-:Y:S05]  /*88a0*/  @!P0 BRA `(.L_x_185) ;  /* 0xfffffffc00f08947 */ /* 0x008fea000383ffff */
[----:B------:R-:W-:Y:S05]  /*88b0*/  BRA `(.L_x_186) ;  /* 0xffffffc400647947 */ /* 0x000fea000383ffff */
.L_x_91:
[----:B------:R-:W-:-:S07]  /*88c0*/  MOV R0, UR4 ;  /* 0x0000000400007c02 */ /* 0x000fce0008000f00 */
.L_x_187:
[----:B-1----:R1:W3:Y:S02]  /*88d0*/  SYNCS.PHASECHK.TRANS64.TRYWAIT P0, [R0+URZ], R2 ;  /* 0x00000002000075a7 */ /* 0x0022e400080011ff */
[----:B---3--:R-:W-:Y:S05]  /*88e0*/  @!P0 NANOSLEEP.SYNCS 0x989680 ;  /* 0x009896800000895d */ /* 0x008fea0003900000 */
[----:B------:R-:W3:Y:S02]  /*88f0*/  @!P0 SYNCS.PHASECHK.TRANS64 P0, [R0+URZ], R2 ;  /* 0x00000002000085a7 */ /* 0x000ee400080010ff */
[----:B---3--:R-:W-:Y:S05]  /*8900*/  @!P0 BRA `(.L_x_187) ;  /* 0xfffffffc00f08947 */ /* 0x008fea000383ffff */
[----:B------:R-:W-:Y:S05]  /*8910*/  BRA `(.L_x_188) ;  /* 0xffffffc400707947 */ /* 0x000fea000383ffff */
.L_x_93:
[----:B--2---:R2:W4:Y:S02]  /*8920*/  SYNCS.PHASECHK.TRANS64.TRYWAIT P0, [R0+URZ+0x140], R2 ;  /* 0x00014002000075a7 */ /* 0x00452400080011ff */
[----:B----4-:R-:W-:Y:S05]  /*8930*/  @!P0 NANOSLEEP.SYNCS 0x989680 ;  /* 0x009896800000895d */ /* 0x010fea0003900000 */
[----:B------:R-:W4:Y:S02]  /*8940*/  @!P0 SYNCS.PHASECHK.TRANS64 P0, [R0+URZ+0x140], R2 ;  /* 0x00014002000085a7 */ /* 0x000f2400080010ff */
[----:B----4-:R-:W-:Y:S05]  /*8950*/  @!P0 BRA `(.L_x_93) ;  /* 0xfffffffc00f08947 */ /* 0x010fea000383ffff */
[----:B------:R-:W-:Y:S05]  /*8960*/  BRA `(.L_x_189) ;  /* 0xffffffc800547947 */ /* 0x000fea000383ffff */
.L_x_103:
[----:B-1----:R1:W3:Y:S02]  /*8970*/  SYNCS.PHASECHK.TRANS64.TRYWAIT P1, [R0+URZ+0x100], R3 ;  /* 0x00010003000075a7 */ /* 0x0022e400080211ff */
[----:B---3--:R-:W-:Y:S05]  /*8980*/  @!P1 NANOSLEEP.SYNCS 0x989680 ;  /* 0x009896800000995d */ /* 0x008fea0003900000 */
[----:B------:R-:W3:Y:S02]  /*8990*/  @!P1 SYNCS.PHASECHK.TRANS64 P1, [R0+URZ+0x100], R3 ;  /* 0x00010003000095a7 */ /* 0x000ee400080210ff */
[----:B---3--:R-:W-:Y:S05]  /*89a0*/  @!P1 BRA `(.L_x_103) ;  /* 0xfffffffc00f09947 */ /* 0x008fea000383ffff */
[----:B------:R-:W-:Y:S05]  /*89b0*/  BRA `(.L_x_102) ;  /* 0xffffffd400847947 */ /* 0x000fea000383ffff */
.L_x_105:
[----:B-1----:R1:W4:Y:S02]  /*89c0*/  SYNCS.PHASECHK.TRANS64.TRYWAIT P0, [R73+URZ+0x160], R2 ;  /* 0x00016002490075a7 */ /* 0x00232400080011ff */
[----:B----4-:R-:W-:Y:S05]  /*89d0*/  @!P0 NANOSLEEP.SYNCS 0x989680 ;  /* 0x009896800000895d */ /* 0x010fea0003900000 */
[----:B------:R-:W4:Y:S02]  /*89e0*/  @!P0 SYNCS.PHASECHK.TRANS64 P0, [R73+URZ+0x160], R2 ;  /* 0x00016002490085a7 */ /* 0x000f2400080010ff */
[----:B----4-:R-:W-:Y:S05]  /*89f0*/  @!P0 BRA `(.L_x_105) ;  /* 0xfffffffc00f08947 */ /* 0x010fea000383ffff */
[----:B------:R-:W-:Y:S05]  /*8a00*/  BRA `(.L_x_104) ;  /* 0xffffffd400bc7947 */ /* 0x000fea000383ffff */
.L_x_116:
[----:B--2---:R2:W4:Y:S02]  /*8a10*/  SYNCS.PHASECHK.TRANS64.TRYWAIT P0, [R2+URZ+0x100], R107 ;  /* 0x0001006b020075a7 */ /* 0x00452400080011ff */
[----:B----4-:R-:W-:Y:S05]  /*8a20*/  @!P0 NANOSLEEP.SYNCS 0x989680 ;  /* 0x009896800000895d */ /* 0x010fea0003900000 */
[----:B------:R-:W4:Y:S02]  /*8a30*/  @!P0 SYNCS.PHASECHK.TRANS64 P0, [R2+URZ+0x100], R107 ;  /* 0x0001006b020085a7 */ /* 0x000f2400080010ff */
[----:B----4-:R-:W-:Y:S05]  /*8a40*/  @!P0 BRA `(.L_x_116) ;  /* 0xfffffffc00f08947 */ /* 0x010fea000383ffff */
[----:B------:R-:W-:Y:S05]  /*8a50*/  BRA `(.L_x_115) ;  /* 0xffffffe000a47947 */ /* 0x000fea000383ffff */
        .weak           $__internal_0_$__cuda_sm10x_tcgen05_guardrail_trap_col_being_dealloced_not_returned_by_alloc
        .type           $__internal_0_$__cuda_sm10x_tcgen05_guardrail_trap_col_being_dealloced_not_returned_by_alloc,@function
        .size           $__internal_0_$__cuda_sm10x_tcgen05_guardrail_trap_col_being_dealloced_not_returned_by_alloc,($__internal_1_$__cuda_sm10x_tcgen05_guardrail_trap_phase_invalid_during_alloc - $__internal_0_$__cuda_sm10x_tcgen05_guardrail_trap_col_being_dealloced_not_returned_by_alloc)
$__internal_0_$__cuda_sm10x_tcgen05_guardrail_trap_col_being_dealloced_not_returned_by_alloc:
[----:B------:R-:W-:Y:S05]  /*8a60*/  BPT.TRAP 0x1 ;  /* 0x000000040000795c */ /* 0x000fea0000300000 */
[----:B------:R-:W-:-:S04]  /*8a70*/  HFMA2 R3, -RZ, RZ, 0, 0 ;  /* 0x00000000ff037431 */ /* 0x000fc800000001ff */
[----:B------:R-:W-:Y:S05]  /*8a80*/  RET.REL.NODEC R2 `(_ZN7cutlass13device_kernelINS_4gemm6kernel13GemmUniversalIN4cute5tupleIJiiiiEEENS1_10collective13CollectiveMmaINS1_35MainloopSm100TmaUmmaWarpSpecializedILi16ELi2ELi4ENS5_IJNS4_1CILi1EEESB_SB_EEEEENS5_IJNSA_ILi128EEENSA_ILi64EEENSA_ILi32EEEEEENS_10bfloat16_tENS5_IJlSB_lEEESI_SJ_NS4_8TiledMMAINS4_8MMA_AtomIJNS4_20SM100_MMA_F16BF16_SSISI_SI_fLi128ELi64ELNS4_4UMMA5MajorE0ELSO_0ELNSN_7ScaleInE0ELSP_0EEEEEENS4_6LayoutISC_NS5_IJNSA_ILi0EEEST_ST_EEEEENS5_IJNS4_10UnderscoreESW_SW_EEEEENS4_13SM90_TMA_LOADENS4_14ComposedLayoutINS4_7SwizzleILi2ELi4ELi3EEENS4_18smem_ptr_flag_bitsILi16EEENSS_INS5_IJNSA_ILi8EEESG_EEENS5_IJSG_SB_EEEEEEEvNS4_8identityESZ_S19_vS1A_EENS_8epilogue10collective18CollectiveEpilogueINS1C_23Sm100TmaWarpSpecializedILi3ELi2ELi32ELb1ELb0EEEJSH_NS5_IJNSS_ISE_SB_EENSS_ISG_SB_EEEEESI_SJ_SI_SJ_NS1C_6fusion15FusionCallbacksIS1G_NS1K_17LinearCombinationISI_fSI_fLNS_15FloatRoundStyleE2EEESH_S1J_JEEENS4_5SM1004TMEM4LOAD26SM100_TMEM_LOAD_32dp32b32xESZ_S19_NS4_39AutoVectorizingCopyWithAssumedAlignmentILi128EEENS4_14SM90_TMA_STOREES19_S1V_S1V_EEEvvEEEEvNT_6ParamsE) ;  /* 0xffffff74025c7950 */ /* 0x000fea0003c3ffff */
        .weak           $__internal_1_$__cuda_sm10x_tcgen05_guardrail_trap_phase_invalid_during_alloc
        .type           $__internal_1_$__cuda_sm10x_tcgen05_guardrail_trap_phase_invalid_during_alloc,@function
        .size           $__internal_1_$__cuda_sm10x_tcgen05_guardrail_trap_phase_invalid_during_alloc,($__internal_2_$__cuda_sm10x_tcgen05_guardrail_trap_unallocated_columns_being_dealloced - $__internal_1_$__cuda_sm10x_tcgen05_guardrail_trap_phase_invalid_during_alloc)
$__internal_1_$__cuda_sm10x_tcgen05_guardrail_trap_phase_invalid_during_alloc:
[----:B------:R-:W-:Y:S05]  /*8a90*/  BPT.TRAP 0x1 ;  /* 0x000000040000795c */ /* 0x000fea0000300000 */
[----:B------:R-:W-:-:S04]  /*8aa0*/  MOV R3, 0x0 ;  /* 0x0000000000037802 */ /* 0x000fc80000000f00 */
[----:B------:R-:W-:Y:S05]  /*8ab0*/  RET.REL.NODEC R2 `(_ZN7cutlass13device_kernelINS_4gemm6kernel13GemmUniversalIN4cute5tupleIJiiiiEEENS1_10collective13CollectiveMmaINS1_35MainloopSm100TmaUmmaWarpSpecializedILi16ELi2ELi4ENS5_IJNS4_1CILi1EEESB_SB_EEEEENS5_IJNSA_ILi128EEENSA_ILi64EEENSA_ILi32EEEEEENS_10bfloat16_tENS5_IJlSB_lEEESI_SJ_NS4_8TiledMMAINS4_8MMA_AtomIJNS4_20SM100_MMA_F16BF16_SSISI_SI_fLi128ELi64ELNS4_4UMMA5MajorE0ELSO_0ELNSN_7ScaleInE0ELSP_0EEEEEENS4_6LayoutISC_NS5_IJNSA_ILi0EEEST_ST_EEEEENS5_IJNS4_10UnderscoreESW_SW_EEEEENS4_13SM90_TMA_LOADENS4_14ComposedLayoutINS4_7SwizzleILi2ELi4ELi3EEENS4_18smem_ptr_flag_bitsILi16EEENSS_INS5_IJNSA_ILi8EEESG_EEENS5_IJSG_SB_EEEEEEEvNS4_8identityESZ_S19_vS1A_EENS_8epilogue10collective18CollectiveEpilogueINS1C_23Sm100TmaWarpSpecializedILi3ELi2ELi32ELb1ELb0EEEJSH_NS5_IJNSS_ISE_SB_EENSS_ISG_SB_EEEEESI_SJ_SI_SJ_NS1C_6fusion15FusionCallbacksIS1G_NS1K_17LinearCombinationISI_fSI_fLNS_15FloatRoundStyleE2EEESH_S1J_JEEENS4_5SM1004TMEM4LOAD26SM100_TMEM_LOAD_32dp32b32xESZ_S19_NS4_39AutoVectorizingCopyWithAssumedAlignmentILi128EEENS4_14SM90_TMA_STOREES19_S1V_S1V_EEEvvEEEEvNT_6ParamsE) ;  /* 0xffffff7402507950 */ /* 0x000fea0003c3ffff */
        .weak           $__internal_2_$__cuda_sm10x_tcgen05_guardrail_trap_unallocated_columns_being_dealloced
        .type           $__internal_2_$__cuda_sm10x_tcgen05_guardrail_trap_unallocated_columns_being_dealloced,@function
        .size           $__internal_2_$__cuda_sm10x_tcgen05_guardrail_trap_unallocated_columns_being_dealloced,(.L_x_191 - $__internal_2_$__cuda_sm10x_tcgen05_guardrail_trap_unallocated_columns_being_dealloced)
$__internal_2_$__cuda_sm10x_tcgen05_guardrail_trap_unallocated_columns_being_dealloced:
[----:B------:R-:W-:Y:S05]  /*8ac0*/  BPT.TRAP 0x1 ;  /* 0x000000040000795c */ /* 0x000fea0000300000 */
[----:B------:R-:W-:-:S04]  /*8ad0*/  HFMA2 R3, -RZ, RZ, 0, 0 ;  /* 0x00000000ff037431 */ /* 0x000fc800000001ff */
[----:B------:R-:W-:Y:S05]  /*8ae0*/  RET.REL.NODEC R2 `(_ZN7cutlass13device_kernelINS_4gemm6kernel13GemmUniversalIN4cute5tupleIJiiiiEEENS1_10collective13CollectiveMmaINS1_35MainloopSm100TmaUmmaWarpSpecializedILi16ELi2ELi4ENS5_IJNS4_1CILi1EEESB_SB_EEEEENS5_IJNSA_ILi128EEENSA_ILi64EEENSA_ILi32EEEEEENS_10bfloat16_tENS5_IJlSB_lEEESI_SJ_NS4_8TiledMMAINS4_8MMA_AtomIJNS4_20SM100_MMA_F16BF16_SSISI_SI_fLi128ELi64ELNS4_4UMMA5MajorE0ELSO_0ELNSN_7ScaleInE0ELSP_0EEEEEENS4_6LayoutISC_NS5_IJNSA_ILi0EEEST_ST_EEEEENS5_IJNS4_10UnderscoreESW_SW_EEEEENS4_13SM90_TMA_LOADENS4_14ComposedLayoutINS4_7SwizzleILi2ELi4ELi3EEENS4_18smem_ptr_flag_bitsILi16EEENSS_INS5_IJNSA_ILi8EEESG_EEENS5_IJSG_SB_EEEEEEEvNS4_8identityESZ_S19_vS1A_EENS_8epilogue10collective18CollectiveEpilogueINS1C_23Sm100TmaWarpSpecializedILi3ELi2ELi32ELb1ELb0EEEJSH_NS5_IJNSS_ISE_SB_EENSS_ISG_SB_EEEEESI_SJ_SI_SJ_NS1C_6fusion15FusionCallbacksIS1G_NS1K_17LinearCombinationISI_fSI_fLNS_15FloatRoundStyleE2EEESH_S1J_JEEENS4_5SM1004TMEM4LOAD26SM100_TMEM_LOAD_32dp32b32xESZ_S19_NS4_39AutoVectorizingCopyWithAssumedAlignmentILi128EEENS4_14SM90_TMA_STOREES19_S1V_S1V_EEEvvEEEEvNT_6ParamsE) ;  /* 0xffffff7402447950 */ /* 0x000fea0003c3ffff */
.L_x_190:
[----:B------:R-:W-:-:S00]  /*8af0*/  BRA `(.L_x_190) ;  /* 0xfffffffc00fc7947 */ /* 0x000fc0000383ffff */
[----:B------:R-:W-:-:S00]  /*8b00*/  NOP ;  /* 0x0000000000007918 */ /* 0x000fc00000000000 */
[----:B------:R-:W-:-:S00]  /*8b10*/  NOP ;  /* 0x0000000000007918 */ /* 0x000fc00000000000 */
[----:B------:R-:W-:-:S00]  /*8b20*/  NOP ;  /* 0x0000000000007918 */ /* 0x000fc00000000000 */
[----:B------:R-:W-:-:S00]  /*8b30*/  NOP ;  /* 0x0000000000007918 */ /* 0x000fc00000000000 */
[----:B------:R-:W-:-:S00]  /*8b40*/  NOP ;  /* 0x0000000000007918 */ /* 0x000fc00000000000 */
[----:B------:R-:W-:-:S00]  /*8b50*/  NOP ;  /* 0x0000000000007918 */ /* 0x000fc00000000000 */
[----:B------:R-:W-:-:S00]  /*8b60*/  NOP ;  /* 0x0000000000007918 */ /* 0x000fc00000000000 */
[----:B------:R-:W-:-:S00]  /*8b70*/  NOP ;  /* 0x0000000000007918 */ /* 0x000fc00000000000 */
.L_x_191:


//--------------------- .nv.global.init           --------------------------
	.section	.nv.global.init,"aw",@progbits
.nv.global.init:
	.type		$str$27,@object
	.size		$str$27,($str$28 - $str$27)
$str$27:
        /*0000*/ 	.byte	0x28, 0x61, 0x64, 0x64, 0x72, 0x65, 0x73, 0x73, 0x20, 0x26, 0x20, 0x6d, 0x61, 0x73, 0x6b, 0x29
        /*0010*/ 	.byte	0x20, 0x3d, 0x3d, 0x20, 0x30, 0x00
	.type		$str$28,@object
	.size		$str$28,($str$26 - $str$28)
$str$28:
        /*0016*/ 	.byte	0x2f, 0x74, 0x6d, 0x70, 0x2f, 0x63, 0x75, 0x74, 0x6c, 0x61, 0x73, 0x73, 0x5f, 0x73, 0x77, 0x65
        /*0026*/ 	.byte	0x65, 0x70, 0x5f, 0x73, 0x72, 0x63, 0x2f, 0x69, 0x6e, 0x63, 0x6c, 0x75, 0x64, 0x65, 0x2f, 0x63
        /*0036*/ 	.byte	0x75, 0x74, 0x65, 0x2f, 0x70, 0x6f, 0x69, 0x6e, 0x74, 0x65, 0x72, 0x5f, 0x66, 0x6c, 0x61, 0x67
        /*0046*/ 	.byte	0x67, 0x65, 0x64, 0x2e, 0x68, 0x70, 0x70, 0x00
	.type		$str$26,@object
	.size		$str$26,($str$25 - $str$26)
$str$26:
        /*004e*/ 	.byte	0x2f, 0x74, 0x6d, 0x70, 0x2f, 0x63, 0x75, 0x74, 0x6c, 0x61, 0x73, 0x73, 0x5f, 0x73, 0x77, 0x65
        /*005e*/ 	.byte	0x65, 0x70, 0x5f, 0x73, 0x72, 0x63, 0x2f, 0x69, 0x6e, 0x63, 0x6c, 0x75, 0x64, 0x65, 0x2f, 0x63
        /*006e*/ 	.byte	0x75, 0x74, 0x65, 0x2f, 0x61, 0x74, 0x6f, 0x6d, 0x2f, 0x63, 0x6f, 0x70, 0x79, 0x5f, 0x74, 0x72
        /*007e*/ 	.byte	0x61, 0x69, 0x74, 0x73, 0x5f, 0x73, 0x6d, 0x31, 0x30, 0x30, 0x2e, 0x68, 0x70, 0x70, 0x00
	.type		$str$25,@object
	.size		$str$25,(__unnamed_1 - $str$25)
$str$25:
        /*008d*/ 	.byte	0x28, 0x28, 0x75, 0x69, 0x6e, 0x74, 0x33, 0x32, 0x5f, 0x74, 0x28, 0x74, 0x68, 0x72, 0x65, 0x61
        /*009d*/ 	.byte	0x64, 0x49, 0x64, 0x78, 0x2e, 0x78, 0x29, 0x20, 0x2f, 0x20, 0x33, 0x32, 0x29, 0x20, 0x25, 0x20
        /*00ad*/ 	.byte	0x34, 0x29, 0x20, 0x3d, 0x3d, 0x20, 0x28, 0x28, 0x28, 0x74, 0x6d, 0x65, 0x6d, 0x5f, 0x61, 0x64
        /*00bd*/ 	.byte	0x64, 0x72, 0x20, 0x3e, 0x3e, 0x20, 0x31, 0x36, 0x29, 0x20, 0x2f, 0x20, 0x33, 0x32, 0x29, 0x20
        /*00cd*/ 	.byte	0x25, 0x20, 0x34, 0x29, 0x00
	.type		__unnamed_1,@object
	.size		__unnamed_1,(__unnamed_2 - __unnamed_1)
__unnamed_1:
        /*00d2*/ 	.byte	0x61, 0x75, 0x74, 0x6f, 0x20, 0x63, 0x75, 0x74, 0x65, 0x3a, 0x3a, 0x61, 0x73, 0x5f, 0x70, 0x6f
        /* <DEDUP_REMOVED lines=24> */
        /*0262*/ 	.byte	0x34, 0x30, 0x39, 0x36, 0x3e, 0x3e, 0x3e, 0x3e, 0x5d, 0x00
	.type		__unnamed_2,@object
	.size		__unnamed_2,(.L_2 - __unnamed_2)
__unnamed_2:
        /* <DEDUP_REMOVED lines=42> */
        /*050c*/ 	.byte	0x3e, 0x3e, 0x5d, 0x00
.L_2:


//--------------------- .nv.shared._ZN7cutlass13device_kernelINS_4gemm6kernel13GemmUniversalIN4cute5tupleIJiiiiEEENS1_10collective13CollectiveMmaINS1_35MainloopSm100TmaUmmaWarpSpecializedILi16ELi2ELi4ENS5_IJNS4_1CILi1EEESB_SB_EEEEENS5_IJNSA_ILi128EEENSA_ILi64EEENSA_ILi32EEEEEENS_10bfloat16_tENS5_IJlSB_lEEESI_SJ_NS4_8TiledMMAINS4_8MMA_AtomIJNS4_20SM100_MMA_F16BF16_SSISI_SI_fLi128ELi64ELNS4_4UMMA5MajorE0ELSO_0ELNSN_7ScaleInE0ELSP_0EEEEEENS4_6LayoutISC_NS5_IJNSA_ILi0EEEST_ST_EEEEENS5_IJNS4_10UnderscoreESW_SW_EEEEENS4_13SM90_TMA_LOADENS4_14ComposedLayoutINS4_7SwizzleILi2ELi4ELi3EEENS4_18smem_ptr_flag_bitsILi16EEENSS_INS5_IJNSA_ILi8EEESG_EEENS5_IJSG_SB_EEEEEEEvNS4_8identityESZ_S19_vS1A_EENS_8epilogue10collective18CollectiveEpilogueINS1C_23Sm100TmaWarpSpecializedILi3ELi2ELi32ELb1ELb0EEEJSH_NS5_IJNSS_ISE_SB_EENSS_ISG_SB_EEEEESI_SJ_SI_SJ_NS1C_6fusion15FusionCallbacksIS1G_NS1K_17LinearCombinationISI_fSI_fLNS_15FloatRoundStyleE2EEESH_S1J_JEEENS4_5SM1004TMEM4LOAD26SM100_TMEM_LOAD_32dp32b32xESZ_S19_NS4_39AutoVectorizingCopyWithAssumedAlignmentILi128EEENS4_14SM90_TMA_STOREES19_S1V_S1V_EEEvvEEEEvNT_6ParamsE --------------------------
	.section	.nv.shared._ZN7cutlass13device_kernelINS_4gemm6kernel13GemmUniversalIN4cute5tupleIJiiiiEEENS1_10collective13CollectiveMmaINS1_35MainloopSm100TmaUmmaWarpSpecializedILi16ELi2ELi4ENS5_IJNS4_1CILi1EEESB_SB_EEEEENS5_IJNSA_ILi128EEENSA_ILi64EEENSA_ILi32EEEEEENS_10bfloat16_tENS5_IJlSB_lEEESI_SJ_NS4_8TiledMMAINS4_8MMA_AtomIJNS4_20SM100_MMA_F16BF16_SSISI_SI_fLi128ELi64ELNS4_4UMMA5MajorE0ELSO_0ELNSN_7ScaleInE0ELSP_0EEEEEENS4_6LayoutISC_NS5_IJNSA_ILi0EEEST_ST_EEEEENS5_IJNS4_10UnderscoreESW_SW_EEEEENS4_13SM90_TMA_LOADENS4_14ComposedLayoutINS4_7SwizzleILi2ELi4ELi3EEENS4_18smem_ptr_flag_bitsILi16EEENSS_INS5_IJNSA_ILi8EEESG_EEENS5_IJSG_SB_EEEEEEEvNS4_8identityESZ_S19_vS1A_EENS_8epilogue10collective18CollectiveEpilogueINS1C_23Sm100TmaWarpSpecializedILi3ELi2ELi32ELb1ELb0EEEJSH_NS5_IJNSS_ISE_SB_EENSS_ISG_SB_EEEEESI_SJ_SI_SJ_NS1C_6fusion15FusionCallbacksIS1G_NS1K_17LinearCombinationISI_fSI_fLNS_15FloatRoundStyleE2EEESH_S1J_JEEENS4_5SM1004TMEM4LOAD26SM100_TMEM_LOAD_32dp32b32xESZ_S19_NS4_39AutoVectorizingCopyWithAssumedAlignmentILi128EEENS4_14SM90_TMA_STOREES19_S1V_S1V_EEEvvEEEEvNT_6ParamsE,"aw",@nobits
	.sectionflags	@""
	.align	16
	.zero		1024


//--------------------- .nv.shared.reserved.0     --------------------------
	.section	.nv.shared.reserved.0,"aw",@nobits
	.weak		__nv_reservedSMEM_offset_0_alias
	.size		__nv_reservedSMEM_offset_0_alias, 0, 64
	.other		__nv_reservedSMEM_offset_0_alias,@"STO_CUDA_RESERVED_SHARED STV_DEFAULT"
__nv_reservedSMEM_offset_0_alias:
	.zero		0
.nv.shared.reserved.0:
	.zero		64
	.weak		__nv_reservedSMEM_tcgen05_partition
	.type		__nv_reservedSMEM_tcgen05_partition,@object
	.size		__nv_reservedSMEM_tcgen05_partition,(.L_0 - __nv_reservedSMEM_tcgen05_partition)
__nv_reservedSMEM_tcgen05_partition:
	.zero		32
.L_0:


//--------------------- .nv.global                --------------------------
	.section	.nv.global,"aw",@nobits
.nv.global:
	.type		_ZN39_INTERNAL_b74dce2b_4_k_cu_db3d113b_55624cute1_E,@object
	.size		_ZN39_INTERNAL_b74dce2b_4_k_cu_db3d113b_55624cute1_E,(_ZN39_INTERNAL_b74dce2b_4_k_cu_db3d113b_55624cuda3std3__45__cpo6cbeginE - _ZN39_INTERNAL_b74dce2b_4_k_cu_db3d113b_55624cute1_E)
_ZN39_INTERNAL_b74dce2b_4_k_cu_db3d113b_55624cute1_E:
	.zero		1
	.type		_ZN39_INTERNAL_b74dce2b_4_k_cu_db3d113b_55624cuda3std3__45__cpo6cbeginE,@object
	.size		_ZN39_INTERNAL_b74dce2b_4_k_cu_db3d113b_55624cuda3std3__45__cpo6cbeginE,(_ZN39_INTERNAL_b74dce2b_4_k_cu_db3d113b_55624cuda3std3__48in_placeE - _ZN39_INTERNAL_b74dce2b_4_k_cu_db3d113b_55624cuda3std3__45__cpo6cbeginE)
_ZN39_INTERNAL_b74dce2b_4_k_cu_db3d113b_55624cuda3std3__45__cpo6cbeginE:
	.zero		1
	.type		_ZN39_INTERNAL_b74dce2b_4_k_cu_db3d113b_55624cuda3std3__48in_placeE,@object
	.size		_ZN39_INTERNAL_b74dce2b_4_k_cu_db3d113b_55624cuda3std3__48in_placeE,(_ZN39_INTERNAL_b74dce2b_4_k_cu_db3d113b_55624cuda3std6ranges3__45__cpo9iter_moveE - _ZN39_INTERNAL_b74dce2b_4_k_cu_db3d113b_55624cuda3std3__48in_placeE)
_ZN39_INTERNAL_b74dce2b_4_k_cu_db3d113b_55624cuda3std3__48in_placeE:
	.zero		1
	.type		_ZN39_INTERNAL_b74dce2b_4_k_cu_db3d113b_55624cuda3std6ranges3__45__cpo9iter_moveE,@object
	.size		_ZN39_INTERNAL_b74dce2b_4_k_cu_db3d113b_55624cuda3std6ranges3__45__cpo9iter_moveE,(_ZN39_INTERNAL_b74dce2b_4_k_cu_db3d113b_55624cuda3std3__45__cpo5beginE - _ZN39_INTERNAL_b74dce2b_4_k_cu_db3d113b_55624cuda3std6ranges3__45__cpo9iter_moveE)
_ZN39_INTERNAL_b74dce2b_4_k_cu_db3d113b_55624cuda3std6ranges3__45__cpo9iter_moveE:
	.zero		1
	.type		_ZN39_INTERNAL_b74dce2b_4_k_cu_db3d113b_55624cuda3std3__45__cpo5beginE,@object
	.size		_ZN39_INTERNAL_b74dce2b_4_k_cu_db3d113b_55624cuda3std3__45__cpo5beginE,(_ZN39_INTERNAL_b74dce2b_4_k_cu_db3d113b_55624cuda3std3__441_GLOBAL__N__b74dce2b_4_k_cu_db3d113b_55626ignoreE - _ZN39_INTERNAL_b74dce2b_4_k_cu_db3d113b_55624cuda3std3__45__cpo5beginE)
_ZN39_INTERNAL_b74dce2b_4_k_cu_db3d113b_55624cuda3std3__45__cpo5beginE:
	.zero		1
	.type		_ZN39_INTERNAL_b74dce2b_4_k_cu_db3d113b_55624cuda3std3__441_GLOBAL__N__b74dce2b_4_k_cu_db3d113b_55626ignoreE,@object
	.size		_ZN39_INTERNAL_b74dce2b_4_k_cu_db3d113b_55624cuda3std3__441_GLOBAL__N__b74dce2b_4_k_cu_db3d113b_55626ignoreE,(_ZN39_INTERNAL_b74dce2b_4_k_cu_db3d113b_55624cute7productE - _ZN39_INTERNAL_b74dce2b_4_k_cu_db3d113b_55624cuda3std3__441_GLOBAL__N__b74dce2b_4_k_cu_db3d113b_55626ignoreE)
_ZN39_INTERNAL_b74dce2b_4_k_cu_db3d113b_55624cuda3std3__441_GLOBAL__N__b74dce2b_4_k_cu_db3d113b_55626ignoreE:
	.zero		1
	.type		_ZN39_INTERNAL_b74dce2b_4_k_cu_db3d113b_55624cute7productE,@object
	.size		_ZN39_INTERNAL_b74dce2b_4_k_cu_db3d113b_55624cute7productE,(_ZN39_INTERNAL_b74dce2b_4_k_cu_db3d113b_55624cuda3std3__45__cpo3endE - _ZN39_INTERNAL_b74dce2b_4_k_cu_db3d113b_55624cute7productE)
_ZN39_INTERNAL_b74dce2b_4_k_cu_db3d113b_55624cute7productE:
	.zero		1
	.type		_ZN39_INTERNAL_b74dce2b_4_k_cu_db3d113b_55624cuda3std3__45__cpo3endE,@object
	.size		_ZN39_INTERNAL_b74dce2b_4_k_cu_db3d113b_55624cuda3std3__45__cpo3endE,(_ZN39_INTERNAL_b74dce2b_4_k_cu_db3d113b_55624cuda3std3__419piecewise_constructE - _ZN39_INTERNAL_b74dce2b_4_k_cu_db3d113b_55624cuda3std3__45__cpo3endE)
_ZN39_INTERNAL_b74dce2b_4_k_cu_db3d113b_55624cuda3std3__45__cpo3endE:
	.zero		1
	.type		_ZN39_INTERNAL_b74dce2b_4_k_cu_db3d113b_55624cuda3std3__419piecewise_constructE,@object
	.size		_ZN39_INTERNAL_b74dce2b_4_k_cu_db3d113b_55624cuda3std3__419piecewise_constructE,(_ZN39_INTERNAL_b74dce2b_4_k_cu_db3d113b_55624cuda3std3__45__cpo4cendE - _ZN39_INTERNAL_b74dce2b_4_k_cu_db3d113b_55624cuda3std3__419piecewise_constructE)
_ZN39_INTERNAL_b74dce2b_4_k_cu_db3d113b_55624cuda3std3__419piecewise_constructE:
	.zero		1
	.type		_ZN39_INTERNAL_b74dce2b_4_k_cu_db3d113b_55624cuda3std3__45__cpo4cendE,@object
	.size		_ZN39_INTERNAL_b74dce2b_4_k_cu_db3d113b_55624cuda3std3__45__cpo4cendE,(_ZN39_INTERNAL_b74dce2b_4_k_cu_db3d113b_55624cuda3std6ranges3__45__cpo4swapE - _ZN39_INTERNAL_b74dce2b_4_k_cu_db3d113b_55624cuda3std3__45__cpo4cendE)
_ZN39_INTERNAL_b74dce2b_4_k_cu_db3d113b_55624cuda3std3__45__cpo4cendE:
	.zero		1
	.type		_ZN39_INTERNAL_b74dce2b_4_k_cu_db3d113b_55624cuda3std6ranges3__45__cpo4swapE,@object
	.size		_ZN39_INTERNAL_b74dce2b_4_k_cu_db3d113b_55624cuda3std6ranges3__45__cpo4swapE,(.L_10 - _ZN39_INTERNAL_b74dce2b_4_k_cu_db3d113b_55624cuda3std6ranges3__45__cpo4swapE)
_ZN39_INTERNAL_b74dce2b_4_k_cu_db3d113b_55624cuda3std6ranges3__45__cpo4swapE:
	.zero		1
.L_10:


//--------------------- .nv.constant0._ZN7cutlass13device_kernelINS_4gemm6kernel13GemmUniversalIN4cute5tupleIJiiiiEEENS1_10collective13CollectiveMmaINS1_35MainloopSm100TmaUmmaWarpSpecializedILi16ELi2ELi4ENS5_IJNS4_1CILi1EEESB_SB_EEEEENS5_IJNSA_ILi128EEENSA_ILi64EEENSA_ILi32EEEEEENS_10bfloat16_tENS5_IJlSB_lEEESI_SJ_NS4_8TiledMMAINS4_8MMA_AtomIJNS4_20SM100_MMA_F16BF16_SSISI_SI_fLi128ELi64ELNS4_4UMMA5MajorE0ELSO_0ELNSN_7ScaleInE0ELSP_0EEEEEENS4_6LayoutISC_NS5_IJNSA_ILi0EEEST_ST_EEEEENS5_IJNS4_10UnderscoreESW_SW_EEEEENS4_13SM90_TMA_LOADENS4_14ComposedLayoutINS4_7SwizzleILi2ELi4ELi3EEENS4_18smem_ptr_flag_bitsILi16EEENSS_INS5_IJNSA_ILi8EEESG_EEENS5_IJSG_SB_EEEEEEEvNS4_8identityESZ_S19_vS1A_EENS_8epilogue10collective18CollectiveEpilogueINS1C_23Sm100TmaWarpSpecializedILi3ELi2ELi32ELb1ELb0EEEJSH_NS5_IJNSS_ISE_SB_EENSS_ISG_SB_EEEEESI_SJ_SI_SJ_NS1C_6fusion15FusionCallbacksIS1G_NS1K_17LinearCombinationISI_fSI_fLNS_15FloatRoundStyleE2EEESH_S1J_JEEENS4_5SM1004TMEM4LOAD26SM100_TMEM_LOAD_32dp32b32xESZ_S19_NS4_39AutoVectorizingCopyWithAssumedAlignmentILi128EEENS4_14SM90_TMA_STOREES19_S1V_S1V_EEEvvEEEEvNT_6ParamsE --------------------------
	.section	.nv.constant0._ZN7cutlass13device_kernelINS_4gemm6kernel13GemmUniversalIN4cute5tupleIJiiiiEEENS1_10collective13CollectiveMmaINS1_35MainloopSm100TmaUmmaWarpSpecializedILi16ELi2ELi4ENS5_IJNS4_1CILi1EEESB_SB_EEEEENS5_IJNSA_ILi128EEENSA_ILi64EEENSA_ILi32EEEEEENS_10bfloat16_tENS5_IJlSB_lEEESI_SJ_NS4_8TiledMMAINS4_8MMA_AtomIJNS4_20SM100_MMA_F16BF16_SSISI_SI_fLi128ELi64ELNS4_4UMMA5MajorE0ELSO_0ELNSN_7ScaleInE0ELSP_0EEEEEENS4_6LayoutISC_NS5_IJNSA_ILi0EEEST_ST_EEEEENS5_IJNS4_10UnderscoreESW_SW_EEEEENS4_13SM90_TMA_LOADENS4_14ComposedLayoutINS4_7SwizzleILi2ELi4ELi3EEENS4_18smem_ptr_flag_bitsILi16EEENSS_INS5_IJNSA_ILi8EEESG_EEENS5_IJSG_SB_EEEEEEEvNS4_8identityESZ_S19_vS1A_EENS_8epilogue10collective18CollectiveEpilogueINS1C_23Sm100TmaWarpSpecializedILi3ELi2ELi32ELb1ELb0EEEJSH_NS5_IJNSS_ISE_SB_EENSS_ISG_SB_EEEEESI_SJ_SI_SJ_NS1C_6fusion15FusionCallbacksIS1G_NS1K_17LinearCombinationISI_fSI_fLNS_15FloatRoundStyleE2EEESH_S1J_JEEENS4_5SM1004TMEM4LOAD26SM100_TMEM_LOAD_32dp32b32xESZ_S19_NS4_39AutoVectorizingCopyWithAssumedAlignmentILi128EEENS4_14SM90_TMA_STOREES19_S1V_S1V_EEEvvEEEEvNT_6ParamsE,"a",@progbits
	.sectionflags	@""
	.align	4
.nv.constant0._ZN7cutlass13device_kernelINS_4gemm6kernel13GemmUniversalIN4cute5tupleIJiiiiEEENS1_10collective13CollectiveMmaINS1_35MainloopSm100TmaUmmaWarpSpecializedILi16ELi2ELi4ENS5_IJNS4_1CILi1EEESB_SB_EEEEENS5_IJNSA_ILi128EEENSA_ILi64EEENSA_ILi32EEEEEENS_10bfloat16_tENS5_IJlSB_lEEESI_SJ_NS4_8TiledMMAINS4_8MMA_AtomIJNS4_20SM100_MMA_F16BF16_SSISI_SI_fLi128ELi64ELNS4_4UMMA5MajorE0ELSO_0ELNSN_7ScaleInE0ELSP_0EEEEEENS4_6LayoutISC_NS5_IJNSA_ILi0EEEST_ST_EEEEENS5_IJNS4_10UnderscoreESW_SW_EEEEENS4_13SM90_TMA_LOADENS4_14ComposedLayoutINS4_7SwizzleILi2ELi4ELi3EEENS4_18smem_ptr_flag_bitsILi16EEENSS_INS5_IJNSA_ILi8EEESG_EEENS5_IJSG_SB_EEEEEEEvNS4_8identityESZ_S19_vS1A_EENS_8epilogue10collective18CollectiveEpilogueINS1C_23Sm100TmaWarpSpecializedILi3ELi2ELi32ELb1ELb0EEEJSH_NS5_IJNSS_ISE_SB_EENSS_ISG_SB_EEEEESI_SJ_SI_SJ_NS1C_6fusion15FusionCallbacksIS1G_NS1K_17LinearCombinationISI_fSI_fLNS_15FloatRoundStyleE2EEESH_S1J_JEEENS4_5SM1004TMEM4LOAD26SM100_TMEM_LOAD_32dp32b32xESZ_S19_NS4_39AutoVectorizingCopyWithAssumedAlignmentILi128EEENS4_14SM90_TMA_STOREES19_S1V_S1V_EEEvvEEEEvNT_6ParamsE:
	.zero		2944


//--------------------- SYMBOLS --------------------------

	.type		.nv.reservedSmem.offset0,@object
	.size		.nv.reservedSmem.offset0,0x4
	.type		.nv.reservedSmem.cap,@object
	.size		.nv.reservedSmem.cap,0x4
	.type		__assertfail,@function
